	.target	sm_90a

	.elftype	@"ET_EXEC"


//--------------------- .note.nv.tkinfo           --------------------------
	.section	.note.nv.tkinfo,"",@"SHT_NOTE"
	.sectionflags	@"SHF_NOTE_NV_TKINFO"
	.tkinfo
        /*0018*/ 	.word	0x00000002
        /*0030*/ 	.string	""
        /*0030*/ 	.string	"ptxas"
        /*0030*/ 	.string	"Cuda compilation tools, release 13.0, V13.0.88"
        /*0030*/ 	.string	"Build cuda_13.0.r13.0/compiler.36424714_0"
        /*0030*/ 	.string	"-arch sm_90a -m 64 "



//--------------------- .note.nv.cuinfo           --------------------------
	.section	.note.nv.cuinfo,"",@"SHT_NOTE"
	.sectionflags	@"SHF_NOTE_NV_CUINFO"
        /*0018*/ 	.short	0x0002
        /*001a*/ 	.short	0x005a
        /*001c*/ 	.short	0x0082
	.zero		2


//--------------------- .nv.info                  --------------------------
	.section	.nv.info,"",@"SHT_CUDA_INFO"
	.align	4


	//----- nvinfo : EIATTR_REGCOUNT
	.align		4
        /*0000*/ 	.byte	0x04, 0x2f
        /*0002*/ 	.short	(.L_15 - .L_14)
	.align		4
.L_14:
        /*0004*/ 	.word	index@(_ZN7cutlass13device_kernelINS_4gemm6kernel13GemmUniversalIN4cute5tupleIJiiiiEEENS1_10collective13CollectiveMmaINS1_34MainloopSm90TmaGmmaWarpSpecializedILi5ENS5_IJNS4_1CILi1EEESB_SB_EEENS1_32KernelTmaWarpSpecializedPingpongEEENS5_IJNSA_ILi64EEENSA_ILi256EEESF_EEENS_6half_tENS5_IJlSB_lEEESI_NS5_IJSB_llEEENS4_8TiledMMAINS4_8MMA_AtomIJNS4_4SM904GMMA26MMA_64x256x16_F32F16F16_SSILNSO_5MajorE0ELSQ_1ELNSO_7ScaleInE1ELSR_1EEEEEENS4_6LayoutISC_NS5_IJNSA_ILi0EEESV_SV_EEEEENS5_IJNS4_10UnderscoreESY_SY_EEEEENS4_13SM90_TMA_LOADENS4_14ComposedLayoutINS4_7SwizzleILi3ELi4ELi3EEENS4_18smem_ptr_flag_bitsILi16EEENSU_INS5_IJNSA_ILi8EEESF_EEENS5_IJSF_SB_EEEEEEEvNS4_8identityES11_NS12_IS14_S16_NSU_INS5_IJSF_S17_EEENS5_IJSB_SF_EEEEEEEvS1C_EENS_8epilogue10collective6detail29Sm90TmaWarpSpecializedAdapterINS1J_15DefaultEpilogueISI_SJ_SJ_NS1I_6thread17LinearCombinationISI_Li1EffLNS1N_9ScaleType4KindE0ELNS_15FloatRoundStyleE2ESI_EENS1_15EpilogueDefaultEEEEEvvEEEEvNT_6ParamsE)
        /*0008*/ 	.word	0x000000a8


	//----- nvinfo : EIATTR_FRAME_SIZE
	.align		4
.L_15:
        /*000c*/ 	.byte	0x04, 0x11
        /*000e*/ 	.short	(.L_17 - .L_16)
	.align		4
.L_16:
        /*0010*/ 	.word	index@(_ZN7cutlass13device_kernelINS_4gemm6kernel13GemmUniversalIN4cute5tupleIJiiiiEEENS1_10collective13CollectiveMmaINS1_34MainloopSm90TmaGmmaWarpSpecializedILi5ENS5_IJNS4_1CILi1EEESB_SB_EEENS1_32KernelTmaWarpSpecializedPingpongEEENS5_IJNSA_ILi64EEENSA_ILi256EEESF_EEENS_6half_tENS5_IJlSB_lEEESI_NS5_IJSB_llEEENS4_8TiledMMAINS4_8MMA_AtomIJNS4_4SM904GMMA26MMA_64x256x16_F32F16F16_SSILNSO_5MajorE0ELSQ_1ELNSO_7ScaleInE1ELSR_1EEEEEENS4_6LayoutISC_NS5_IJNSA_ILi0EEESV_SV_EEEEENS5_IJNS4_10UnderscoreESY_SY_EEEEENS4_13SM90_TMA_LOADENS4_14ComposedLayoutINS4_7SwizzleILi3ELi4ELi3EEENS4_18smem_ptr_flag_bitsILi16EEENSU_INS5_IJNSA_ILi8EEESF_EEENS5_IJSF_SB_EEEEEEEvNS4_8identityES11_NS12_IS14_S16_NSU_INS5_IJSF_S17_EEENS5_IJSB_SF_EEEEEEEvS1C_EENS_8epilogue10collective6detail29Sm90TmaWarpSpecializedAdapterINS1J_15DefaultEpilogueISI_SJ_SJ_NS1I_6thread17LinearCombinationISI_Li1EffLNS1N_9ScaleType4KindE0ELNS_15FloatRoundStyleE2ESI_EENS1_15EpilogueDefaultEEEEEvvEEEEvNT_6ParamsE)
        /*0014*/ 	.word	0x00000008


	//----- nvinfo : EIATTR_MIN_STACK_SIZE
	.align		4
.L_17:
        /*0018*/ 	.byte	0x04, 0x12
        /*001a*/ 	.short	(.L_19 - .L_18)
	.align		4
.L_18:
        /*001c*/ 	.word	index@(_ZN7cutlass13device_kernelINS_4gemm6kernel13GemmUniversalIN4cute5tupleIJiiiiEEENS1_10collective13CollectiveMmaINS1_34MainloopSm90TmaGmmaWarpSpecializedILi5ENS5_IJNS4_1CILi1EEESB_SB_EEENS1_32KernelTmaWarpSpecializedPingpongEEENS5_IJNSA_ILi64EEENSA_ILi256EEESF_EEENS_6half_tENS5_IJlSB_lEEESI_NS5_IJSB_llEEENS4_8TiledMMAINS4_8MMA_AtomIJNS4_4SM904GMMA26MMA_64x256x16_F32F16F16_SSILNSO_5MajorE0ELSQ_1ELNSO_7ScaleInE1ELSR_1EEEEEENS4_6LayoutISC_NS5_IJNSA_ILi0EEESV_SV_EEEEENS5_IJNS4_10UnderscoreESY_SY_EEEEENS4_13SM90_TMA_LOADENS4_14ComposedLayoutINS4_7SwizzleILi3ELi4ELi3EEENS4_18smem_ptr_flag_bitsILi16EEENSU_INS5_IJNSA_ILi8EEESF_EEENS5_IJSF_SB_EEEEEEEvNS4_8identityES11_NS12_IS14_S16_NSU_INS5_IJSF_S17_EEENS5_IJSB_SF_EEEEEEEvS1C_EENS_8epilogue10collective6detail29Sm90TmaWarpSpecializedAdapterINS1J_15DefaultEpilogueISI_SJ_SJ_NS1I_6thread17LinearCombinationISI_Li1EffLNS1N_9ScaleType4KindE0ELNS_15FloatRoundStyleE2ESI_EENS1_15EpilogueDefaultEEEEEvvEEEEvNT_6ParamsE)
        /*0020*/ 	.word	0x00000008
.L_19:


//--------------------- .nv.compat                --------------------------
	.section	.nv.compat,"",@"SHT_CUDA_COMPAT_INFO"
	.align	4
        /*0000*/ 	.byte	0x02, 0x09, 0x01, 0x00, 0x02, 0x02, 0x04, 0x00, 0x02, 0x05, 0x05, 0x00, 0x03, 0x07, 0x01, 0x01
        /*0010*/ 	.byte	0x02, 0x03, 0x01, 0x00, 0x02, 0x06, 0x01, 0x00, 0x04, 0x0b, 0x08, 0x00, 0x00, 0x00, 0x00, 0x00
        /*0020*/ 	.byte	0x00, 0x00, 0x00, 0x00


//--------------------- .nv.info._ZN7cutlass13device_kernelINS_4gemm6kernel13GemmUniversalIN4cute5tupleIJiiiiEEENS1_10collective13CollectiveMmaINS1_34MainloopSm90TmaGmmaWarpSpecializedILi5ENS5_IJNS4_1CILi1EEESB_SB_EEENS1_32KernelTmaWarpSpecializedPingpongEEENS5_IJNSA_ILi64EEENSA_ILi256EEESF_EEENS_6half_tENS5_IJlSB_lEEESI_NS5_IJSB_llEEENS4_8TiledMMAINS4_8MMA_AtomIJNS4_4SM904GMMA26MMA_64x256x16_F32F16F16_SSILNSO_5MajorE0ELSQ_1ELNSO_7ScaleInE1ELSR_1EEEEEENS4_6LayoutISC_NS5_IJNSA_ILi0EEESV_SV_EEEEENS5_IJNS4_10UnderscoreESY_SY_EEEEENS4_13SM90_TMA_LOADENS4_14ComposedLayoutINS4_7SwizzleILi3ELi4ELi3EEENS4_18smem_ptr_flag_bitsILi16EEENSU_INS5_IJNSA_ILi8EEESF_EEENS5_IJSF_SB_EEEEEEEvNS4_8identityES11_NS12_IS14_S16_NSU_INS5_IJSF_S17_EEENS5_IJSB_SF_EEEEEEEvS1C_EENS_8epilogue10collective6detail29Sm90TmaWarpSpecializedAdapterINS1J_15DefaultEpilogueISI_SJ_SJ_NS1I_6thread17LinearCombinationISI_Li1EffLNS1N_9ScaleType4KindE0ELNS_15FloatRoundStyleE2ESI_EENS1_15EpilogueDefaultEEEEEvvEEEEvNT_6ParamsE --------------------------
	.section	.nv.info._ZN7cutlass13device_kernelINS_4gemm6kernel13GemmUniversalIN4cute5tupleIJiiiiEEENS1_10collective13CollectiveMmaINS1_34MainloopSm90TmaGmmaWarpSpecializedILi5ENS5_IJNS4_1CILi1EEESB_SB_EEENS1_32KernelTmaWarpSpecializedPingpongEEENS5_IJNSA_ILi64EEENSA_ILi256EEESF_EEENS_6half_tENS5_IJlSB_lEEESI_NS5_IJSB_llEEENS4_8TiledMMAINS4_8MMA_AtomIJNS4_4SM904GMMA26MMA_64x256x16_F32F16F16_SSILNSO_5MajorE0ELSQ_1ELNSO_7ScaleInE1ELSR_1EEEEEENS4_6LayoutISC_NS5_IJNSA_ILi0EEESV_SV_EEEEENS5_IJNS4_10UnderscoreESY_SY_EEEEENS4_13SM90_TMA_LOADENS4_14ComposedLayoutINS4_7SwizzleILi3ELi4ELi3EEENS4_18smem_ptr_flag_bitsILi16EEENSU_INS5_IJNSA_ILi8EEESF_EEENS5_IJSF_SB_EEEEEEEvNS4_8identityES11_NS12_IS14_S16_NSU_INS5_IJSF_S17_EEENS5_IJSB_SF_EEEEEEEvS1C_EENS_8epilogue10collective6detail29Sm90TmaWarpSpecializedAdapterINS1J_15DefaultEpilogueISI_SJ_SJ_NS1I_6thread17LinearCombinationISI_Li1EffLNS1N_9ScaleType4KindE0ELNS_15FloatRoundStyleE2ESI_EENS1_15EpilogueDefaultEEEEEvvEEEEvNT_6ParamsE,"",@"SHT_CUDA_INFO"
	.sectionflags	@""
	.align	4


	//----- nvinfo : EIATTR_CUDA_API_VERSION
	.align		4
        /*0000*/ 	.byte	0x04, 0x37
        /*0002*/ 	.short	(.L_21 - .L_20)
.L_20:
        /*0004*/ 	.word	0x00000082


	//----- nvinfo : EIATTR_KPARAM_INFO
	.align		4
.L_21:
        /*0008*/ 	.byte	0x04, 0x17
        /*000a*/ 	.short	(.L_23 - .L_22)
.L_22:
        /*000c*/ 	.word	0x00000000
        /*0010*/ 	.short	0x0000
        /*0012*/ 	.short	0x0070
        /*0014*/ 	.byte	0x00, 0xf0, 0x01, 0x10


	//----- nvinfo : EIATTR_SPARSE_MMA_MASK
	.align		4
.L_23:
        /*0018*/ 	.byte	0x03, 0x50
        /*001a*/ 	.short	0x0000


	//----- nvinfo : EIATTR_MAXREG_COUNT
	.align		4
        /*001c*/ 	.byte	0x03, 0x1b
        /*001e*/ 	.short	0x00a8


	//----- nvinfo : EIATTR_NUM_BARRIERS
	.align		4
        /*0020*/ 	.byte	0x02, 0x4c
        /*0022*/ 	.byte	0x01
	.zero		1


	//----- nvinfo : EIATTR_EXTERNS
	.align		4
        /*0024*/ 	.byte	0x04, 0x0f
        /*0026*/ 	.short	(.L_25 - .L_24)


	//   ....[0]....
	.align		4
.L_24:
        /*0028*/ 	.word	index@(__assertfail)


	//----- nvinfo : EIATTR_ANNOTATIONS
	.align		4
.L_25:
        /*002c*/ 	.byte	0x04, 0x55
        /*002e*/ 	.short	(.L_27 - .L_26)


	//   ....[0]....
.L_26:
        /*0030*/ 	.word	0x00000001
        /*0034*/ 	.byte	0xf0, 0x0a, 0x00, 0x00, 0x01, 0x00, 0x00, 0x00, 0xe0, 0x9c, 0x00, 0x00, 0x01, 0x00, 0x00, 0x00
        /*0044*/ 	.byte	0x50, 0xaa, 0x00, 0x00


	//----- nvinfo : EIATTR_MERCURY_ISA_VERSION
	.align		4
.L_27:
        /*0048*/ 	.byte	0x03, 0x5f
        /*004a*/ 	.short	0x0101


	//----- nvinfo : EIATTR_INT_WARP_WIDE_INSTR_OFFSETS
	.align		4
        /*004c*/ 	.byte	0x04, 0x31
        /*004e*/ 	.short	(.L_29 - .L_28)


	//   ....[0]....
.L_28:
        /*0050*/ 	.word	0x00000400


	//   ....[1]....
        /*0054*/ 	.word	0x00000420


	//   ....[2]....
        /*0058*/ 	.word	0x000004a0


	//   ....[3]....
        /*005c*/ 	.word	0x000004b0


	//   ....[4]....
        /*0060*/ 	.word	0x000004c0


	//   ....[5]....
        /*0064*/ 	.word	0x000004e0


	//   ....[6]....
        /*0068*/ 	.word	0x00000570


	//   ....[7]....
        /*006c*/ 	.word	0x00000590


	//----- nvinfo : EIATTR_COOP_GROUP_MASK_REGIDS
	.align		4
.L_29:
        /*0070*/ 	.byte	0x04, 0x29
        /*0072*/ 	.short	(.L_31 - .L_30)


	//   ....[0]....
.L_30:
        /*0074*/ 	.word	0xffffffff


	//   ....[1]....
        /*0078*/ 	.word	0xffffffff


	//   ....[2]....
        /*007c*/ 	.word	0xffffffff


	//   ....[3]....
        /*0080*/ 	.word	0xffffffff


	//   ....[4]....
        /*0084*/ 	.word	0xffffffff


	//   ....[5]....
        /*0088*/ 	.word	0xffffffff


	//----- nvinfo : EIATTR_COOP_GROUP_INSTR_OFFSETS
	.align		4
.L_31:
        /*008c*/ 	.byte	0x04, 0x28
        /*008e*/ 	.short	(.L_33 - .L_32)


	//   ....[0]....
.L_32:
        /*0090*/ 	.word	0x00000070


	//   ....[1]....
        /*0094*/ 	.word	0x00000080


	//   ....[2]....
        /*0098*/ 	.word	0x00000140


	//   ....[3]....
        /*009c*/ 	.word	0x000002f0


	//   ....[4]....
        /*00a0*/ 	.word	0x00000330


	//   ....[5]....
        /*00a4*/ 	.word	0x00000380


	//----- nvinfo : EIATTR_REG_RECONFIG
	.align		4
.L_33:
        /*00a8*/ 	.byte	0x01, 0x54
	.zero		2


	//----- nvinfo : EIATTR_SYSCALL_OFFSETS
	.align		4
        /*00ac*/ 	.byte	0x04, 0x46
        /*00ae*/ 	.short	(.L_35 - .L_34)


	//   ....[0]....
.L_34:
        /*00b0*/ 	.word	0x000015a0


	//----- nvinfo : EIATTR_MBARRIER_INSTR_OFFSETS
	.align		4
.L_35:
        /*00b4*/ 	.byte	0x04, 0x39
        /*00b6*/ 	.short	(.L_37 - .L_36)


	//   ....[0]....
.L_36:
        /*00b8*/ 	.word	0x00000240
        /*00bc*/ 	.word	0x000000ff
        /*00c0*/ 	.word	0x00000000
        /*00c4*/ 	.short	0x0100
        /*00c6*/ 	.byte	0x08
	.zero		1


	//   ....[1]....
        /*00c8*/ 	.word	0x00000250
        /*00cc*/ 	.word	0x000000ff
        /*00d0*/ 	.word	0x00000028
        /*00d4*/ 	.short	0x0100
        /*00d6*/ 	.byte	0x08
	.zero		1


	//   ....[2]....
        /*00d8*/ 	.word	0x00000260
        /*00dc*/ 	.word	0x000000ff
        /*00e0*/ 	.word	0x00000008
        /*00e4*/ 	.short	0x0100
        /*00e6*/ 	.byte	0x08
	.zero		1


	//   ....[3]....
        /*00e8*/ 	.word	0x00000270
        /*00ec*/ 	.word	0x000000ff
        /*00f0*/ 	.word	0x00000030
        /*00f4*/ 	.short	0x0100
        /*00f6*/ 	.byte	0x08
	.zero		1


	//   ....[4]....
        /*00f8*/ 	.word	0x00000280
        /*00fc*/ 	.word	0x000000ff
        /*0100*/ 	.word	0x00000010
        /*0104*/ 	.short	0x0100
        /*0106*/ 	.byte	0x08
	.zero		1


	//   ....[5]....
        /*0108*/ 	.word	0x00000290
        /*010c*/ 	.word	0x000000ff
        /*0110*/ 	.word	0x00000038
        /*0114*/ 	.short	0x0100
        /*0116*/ 	.byte	0x08
	.zero		1


	//   ....[6]....
        /*0118*/ 	.word	0x000002a0
        /*011c*/ 	.word	0x000000ff
        /*0120*/ 	.word	0x00000018
        /*0124*/ 	.short	0x0100
        /*0126*/ 	.byte	0x08
	.zero		1


	//   ....[7]....
        /*0128*/ 	.word	0x000002b0
        /*012c*/ 	.word	0x000000ff
        /*0130*/ 	.word	0x00000040
        /*0134*/ 	.short	0x0100
        /*0136*/ 	.byte	0x08
	.zero		1


	//   ....[8]....
        /*0138*/ 	.word	0x000002c0
        /*013c*/ 	.word	0x000000ff
        /*0140*/ 	.word	0x00000020
        /*0144*/ 	.short	0x0100
        /*0146*/ 	.byte	0x08
	.zero		1


	//   ....[9]....
        /*0148*/ 	.word	0x000002d0
        /*014c*/ 	.word	0x000000ff
        /*0150*/ 	.word	0x00000048
        /*0154*/ 	.short	0x0100
        /*0156*/ 	.byte	0x08
	.zero		1


	//   ....[10]....
        /*0158*/ 	.word	0x000005d0
        /*015c*/ 	.word	0x000000ff
        /*0160*/ 	.word	0x00000080
        /*0164*/ 	.short	0x0100
        /*0166*/ 	.byte	0x08
	.zero		1


	//   ....[11]....
        /*0168*/ 	.word	0x00000640
        /*016c*/ 	.word	0x000000ff
        /*0170*/ 	.word	0x00000088
        /*0174*/ 	.short	0x0100
        /*0176*/ 	.byte	0x08
	.zero		1


	//   ....[12]....
        /*0178*/ 	.word	0x00000660
        /*017c*/ 	.word	0x000000ff
        /*0180*/ 	.word	0x00000060
        /*0184*/ 	.short	0x0100
        /*0186*/ 	.byte	0x09
	.zero		1


	//   ....[13]....
        /*0188*/ 	.word	0x00000670
        /*018c*/ 	.word	0x000000ff
        /*0190*/ 	.word	0x00000068
        /*0194*/ 	.short	0x0100
        /*0196*/ 	.byte	0x09
	.zero		1


	//   ....[14]....
        /*0198*/ 	.word	0x00000680
        /*019c*/ 	.word	0x000000ff
        /*01a0*/ 	.word	0x00000070
        /*01a4*/ 	.short	0x0100
        /*01a6*/ 	.byte	0x09
	.zero		1


	//   ....[15]....
        /*01a8*/ 	.word	0x00000690
        /*01ac*/ 	.word	0x000000ff
        /*01b0*/ 	.word	0x00000078
        /*01b4*/ 	.short	0x0100
        /*01b6*/ 	.byte	0x09
	.zero		1


	//   ....[16]....
        /*01b8*/ 	.word	0x00001480
        /*01bc*/ 	.word	0x0000009d
        /*01c0*/ 	.word	0x00000000
        /*01c4*/ 	.short	0x010a
        /*01c6*/ 	.byte	0x2a
	.zero		1


	//   ....[17]....
        /*01c8*/ 	.word	0x00001620
        /*01cc*/ 	.word	0x00000003
        /*01d0*/ 	.word	0x00000000
        /*01d4*/ 	.short	0x010a
        /*01d6*/ 	.byte	0x3f
	.zero		1


	//   ....[18]....
        /*01d8*/ 	.word	0x00001680
        /*01dc*/ 	.word	0x00000003
        /*01e0*/ 	.word	0x00000000
        /*01e4*/ 	.short	0x010a
        /*01e6*/ 	.byte	0x3f
	.zero		1


	//   ....[19]....
        /*01e8*/ 	.word	0x00001a10
        /*01ec*/ 	.word	0x000000ff
        /*01f0*/ 	.word	0x00000000
        /*01f4*/ 	.short	0x010a
        /*01f6*/ 	.byte	0x04
	.zero		1


	//   ....[20]....
        /*01f8*/ 	.word	0x00001a50
        /*01fc*/ 	.word	0x000000ff
        /*0200*/ 	.word	0x00000000
        /*0204*/ 	.short	0x010a
        /*0206*/ 	.byte	0x04
	.zero		1


	//   ....[21]....
        /*0208*/ 	.word	0x00001ce0
        /*020c*/ 	.word	0x000000ff
        /*0210*/ 	.word	0x00000000
        /*0214*/ 	.short	0x0101
        /*0216*/ 	.byte	0x04
	.zero		1


	//   ....[22]....
        /*0218*/ 	.word	0x00001dd0
        /*021c*/ 	.word	0x0000009e
        /*0220*/ 	.word	0x00000000
        /*0224*/ 	.short	0x0101
        /*0226*/ 	.byte	0x2d
	.zero		1


	//   ....[23]....
        /*0228*/ 	.word	0x00001ea0
        /*022c*/ 	.word	0x000000ff
        /*0230*/ 	.word	0x00000000
        /*0234*/ 	.short	0x0101
        /*0236*/ 	.byte	0x06
	.zero		1


	//   ....[24]....
        /*0238*/ 	.word	0x00001f50
        /*023c*/ 	.word	0x0000009d
        /*0240*/ 	.word	0x00000010
        /*0244*/ 	.short	0x010a
        /*0246*/ 	.byte	0x2a
	.zero		1


	//   ....[25]....
        /*0248*/ 	.word	0x00009d00
        /*024c*/ 	.word	0x000000a0
        /*0250*/ 	.word	0x00000000
        /*0254*/ 	.short	0x0101
        /*0256*/ 	.byte	0x2d
	.zero		1


	//   ....[26]....
        /*0258*/ 	.word	0x0000a6a0
        /*025c*/ 	.word	0x0000000a
        /*0260*/ 	.word	0x00000028
        /*0264*/ 	.short	0x010a
        /*0266*/ 	.byte	0x3f
	.zero		1


	//   ....[27]....
        /*0268*/ 	.word	0x0000ab60
        /*026c*/ 	.word	0x00000005
        /*0270*/ 	.word	0x00000088
        /*0274*/ 	.short	0x0101
        /*0276*/ 	.byte	0x3f
	.zero		1


	//   ....[28]....
        /*0278*/ 	.word	0x0000b2e0
        /*027c*/ 	.word	0x00000009
        /*0280*/ 	.word	0x00000000
        /*0284*/ 	.short	0x010a
        /*0286*/ 	.byte	0x3f
	.zero		1


	//   ....[29]....
        /*0288*/ 	.word	0x0000b360
        /*028c*/ 	.word	0x00000008
        /*0290*/ 	.word	0x00000000
        /*0294*/ 	.short	0x010a
        /*0296*/ 	.byte	0x3f
	.zero		1


	//   ....[30]....
        /*0298*/ 	.word	0x0000b3f0
        /*029c*/ 	.word	0x00000009
        /*02a0*/ 	.word	0x00000000
        /*02a4*/ 	.short	0x010a
        /*02a6*/ 	.byte	0x3f
	.zero		1


	//   ....[31]....
        /*02a8*/ 	.word	0x0000b480
        /*02ac*/ 	.word	0x00000006
        /*02b0*/ 	.word	0x00000000
        /*02b4*/ 	.short	0x010a
        /*02b6*/ 	.byte	0x3f
	.zero		1


	//   ....[32]....
        /*02b8*/ 	.word	0x0000b510
        /*02bc*/ 	.word	0x00000003
        /*02c0*/ 	.word	0x00000000
        /*02c4*/ 	.short	0x010a
        /*02c6*/ 	.byte	0x3f
	.zero		1


	//   ....[33]....
        /*02c8*/ 	.word	0x0000b570
        /*02cc*/ 	.word	0x0000009f
        /*02d0*/ 	.word	0x00000000
        /*02d4*/ 	.short	0x010a
        /*02d6*/ 	.byte	0x3f
	.zero		1


	//   ....[34]....
        /*02d8*/ 	.word	0x0000b5c0
        /*02dc*/ 	.word	0x00000003
        /*02e0*/ 	.word	0x00000000
        /*02e4*/ 	.short	0x010a
        /*02e6*/ 	.byte	0x3f
	.zero		1


	//   ....[35]....
        /*02e8*/ 	.word	0x0000b620
        /*02ec*/ 	.word	0x00000004
        /*02f0*/ 	.word	0x00000000
        /*02f4*/ 	.short	0x010a
        /*02f6*/ 	.byte	0x3f
	.zero		1


	//   ....[36]....
        /*02f8*/ 	.word	0x0000b670
        /*02fc*/ 	.word	0x0000009f
        /*0300*/ 	.word	0x00000010
        /*0304*/ 	.short	0x010a
        /*0306*/ 	.byte	0x3f
	.zero		1


	//   ....[37]....
        /*0308*/ 	.word	0x0000b740
        /*030c*/ 	.word	0x0000000a
        /*0310*/ 	.word	0x00000028
        /*0314*/ 	.short	0x010a
        /*0316*/ 	.byte	0x3f
	.zero		1


	//   ....[38]....
        /*0318*/ 	.word	0x0000b810
        /*031c*/ 	.word	0x00000009
        /*0320*/ 	.word	0x00000000
        /*0324*/ 	.short	0x010a
        /*0326*/ 	.byte	0x3f
	.zero		1


	//   ....[39]....
        /*0328*/ 	.word	0x0000b860
        /*032c*/ 	.word	0x00000008
        /*0330*/ 	.word	0x00000000
        /*0334*/ 	.short	0x010a
        /*0336*/ 	.byte	0x3f
	.zero		1


	//   ....[40]....
        /*0338*/ 	.word	0x0000b8b0
        /*033c*/ 	.word	0x00000009
        /*0340*/ 	.word	0x00000000
        /*0344*/ 	.short	0x010a
        /*0346*/ 	.byte	0x3f
	.zero		1


	//   ....[41]....
        /*0348*/ 	.word	0x0000b900
        /*034c*/ 	.word	0x00000006
        /*0350*/ 	.word	0x00000000
        /*0354*/ 	.short	0x010a
        /*0356*/ 	.byte	0x3f
	.zero		1


	//----- nvinfo : EIATTR_NUM_MBARRIERS
	.align		4
.L_37:
        /*0358*/ 	.byte	0x03, 0x38
        /*035a*/ 	.short	0x0010


	//----- nvinfo : EIATTR_EXIT_INSTR_OFFSETS
	.align		4
        /*035c*/ 	.byte	0x04, 0x1c
        /*035e*/ 	.short	(.L_39 - .L_38)


	//   ....[0]....
.L_38:
        /*0360*/ 	.word	0x000011a0


	//   ....[1]....
        /*0364*/ 	.word	0x00001200


	//   ....[2]....
        /*0368*/ 	.word	0x0000a390


	//   ....[3]....
        /*036c*/ 	.word	0x0000a3c0


	//   ....[4]....
        /*0370*/ 	.word	0x0000b560


	//----- nvinfo : EIATTR_MAX_THREADS
	.align		4
.L_39:
        /*0374*/ 	.byte	0x04, 0x05
        /*0376*/ 	.short	(.L_41 - .L_40)
.L_40:
        /*0378*/ 	.word	0x00000180
        /*037c*/ 	.word	0x00000001
        /*0380*/ 	.word	0x00000001


	//----- nvinfo : EIATTR_CRS_STACK_SIZE
	.align		4
.L_41:
        /*0384*/ 	.byte	0x04, 0x1e
        /*0386*/ 	.short	(.L_43 - .L_42)
.L_42:
        /*0388*/ 	.word	0x00000000


	//----- nvinfo : EIATTR_CBANK_PARAM_SIZE
	.align		4
.L_43:
        /*038c*/ 	.byte	0x03, 0x19
        /*038e*/ 	.short	0x0470


	//----- nvinfo : EIATTR_PARAM_CBANK
	.align		4
        /*0390*/ 	.byte	0x04, 0x0a
        /*0392*/ 	.short	(.L_45 - .L_44)
	.align		4
.L_44:
        /*0394*/ 	.word	index@(.nv.constant0._ZN7cutlass13device_kernelINS_4gemm6kernel13GemmUniversalIN4cute5tupleIJiiiiEEENS1_10collective13CollectiveMmaINS1_34MainloopSm90TmaGmmaWarpSpecializedILi5ENS5_IJNS4_1CILi1EEESB_SB_EEENS1_32KernelTmaWarpSpecializedPingpongEEENS5_IJNSA_ILi64EEENSA_ILi256EEESF_EEENS_6half_tENS5_IJlSB_lEEESI_NS5_IJSB_llEEENS4_8TiledMMAINS4_8MMA_AtomIJNS4_4SM904GMMA26MMA_64x256x16_F32F16F16_SSILNSO_5MajorE0ELSQ_1ELNSO_7ScaleInE1ELSR_1EEEEEENS4_6LayoutISC_NS5_IJNSA_ILi0EEESV_SV_EEEEENS5_IJNS4_10UnderscoreESY_SY_EEEEENS4_13SM90_TMA_LOADENS4_14ComposedLayoutINS4_7SwizzleILi3ELi4ELi3EEENS4_18smem_ptr_flag_bitsILi16EEENSU_INS5_IJNSA_ILi8EEESF_EEENS5_IJSF_SB_EEEEEEEvNS4_8identityES11_NS12_IS14_S16_NSU_INS5_IJSF_S17_EEENS5_IJSB_SF_EEEEEEEvS1C_EENS_8epilogue10collective6detail29Sm90TmaWarpSpecializedAdapterINS1J_15DefaultEpilogueISI_SJ_SJ_NS1I_6thread17LinearCombinationISI_Li1EffLNS1N_9ScaleType4KindE0ELNS_15FloatRoundStyleE2ESI_EENS1_15EpilogueDefaultEEEEEvvEEEEvNT_6ParamsE)
        /*0398*/ 	.short	0x0210
        /*039a*/ 	.short	0x0470


	//----- nvinfo : EIATTR_SW_WAR
	.align		4
.L_45:
        /*039c*/ 	.byte	0x04, 0x36
        /*039e*/ 	.short	(.L_47 - .L_46)
.L_46:
        /*03a0*/ 	.word	0x00000008
.L_47:


//--------------------- .nv.callgraph             --------------------------
	.section	.nv.callgraph,"",@"SHT_CUDA_CALLGRAPH"
	.align	4
	.sectionentsize	8
	.align		4
        /*0000*/ 	.word	0x00000000
	.align		4
        /*0004*/ 	.word	0xffffffff
	.align		4
        /*0008*/ 	.word	index@(_ZN7cutlass13device_kernelINS_4gemm6kernel13GemmUniversalIN4cute5tupleIJiiiiEEENS1_10collective13CollectiveMmaINS1_34MainloopSm90TmaGmmaWarpSpecializedILi5ENS5_IJNS4_1CILi1EEESB_SB_EEENS1_32KernelTmaWarpSpecializedPingpongEEENS5_IJNSA_ILi64EEENSA_ILi256EEESF_EEENS_6half_tENS5_IJlSB_lEEESI_NS5_IJSB_llEEENS4_8TiledMMAINS4_8MMA_AtomIJNS4_4SM904GMMA26MMA_64x256x16_F32F16F16_SSILNSO_5MajorE0ELSQ_1ELNSO_7ScaleInE1ELSR_1EEEEEENS4_6LayoutISC_NS5_IJNSA_ILi0EEESV_SV_EEEEENS5_IJNS4_10UnderscoreESY_SY_EEEEENS4_13SM90_TMA_LOADENS4_14ComposedLayoutINS4_7SwizzleILi3ELi4ELi3EEENS4_18smem_ptr_flag_bitsILi16EEENSU_INS5_IJNSA_ILi8EEESF_EEENS5_IJSF_SB_EEEEEEEvNS4_8identityES11_NS12_IS14_S16_NSU_INS5_IJSF_S17_EEENS5_IJSB_SF_EEEEEEEvS1C_EENS_8epilogue10collective6detail29Sm90TmaWarpSpecializedAdapterINS1J_15DefaultEpilogueISI_SJ_SJ_NS1I_6thread17LinearCombinationISI_Li1EffLNS1N_9ScaleType4KindE0ELNS_15FloatRoundStyleE2ESI_EENS1_15EpilogueDefaultEEEEEvvEEEEvNT_6ParamsE)
	.align		4
        /*000c*/ 	.word	index@(__assertfail)
	.align		4
        /*0010*/ 	.word	0x00000000
	.align		4
        /*0014*/ 	.word	0xfffffffe
	.align		4
        /*0018*/ 	.word	0x00000000
	.align		4
        /*001c*/ 	.word	0xfffffffd
	.align		4
        /*0020*/ 	.word	0x00000000
	.align		4
        /*0024*/ 	.word	0xfffffffc


//--------------------- .nv.constant4             --------------------------
	.section	.nv.constant4,"a",@progbits
	.align	8
	.align		8
.nv.constant4:
        /*0000*/ 	.dword	__assertfail
	.align		8
        /*0008*/ 	.dword	__unnamed_1
	.align		8
        /*0010*/ 	.dword	_ZN40_INTERNAL_768c3175_4_k_cu_5e6abde0_184724cuda3std3__45__cpo5beginE
	.align		8
        /*0018*/ 	.dword	_ZN40_INTERNAL_768c3175_4_k_cu_5e6abde0_184724cuda3std3__45__cpo3endE
	.align		8
        /*0020*/ 	.dword	_ZN40_INTERNAL_768c3175_4_k_cu_5e6abde0_184724cuda3std3__45__cpo6cbeginE
	.align		8
        /*0028*/ 	.dword	_ZN40_INTERNAL_768c3175_4_k_cu_5e6abde0_184724cuda3std3__45__cpo4cendE
	.align		8
        /*0030*/ 	.dword	_ZN40_INTERNAL_768c3175_4_k_cu_5e6abde0_184724cuda3std3__442_GLOBAL__N__768c3175_4_k_cu_5e6abde0_184726ignoreE
	.align		8
        /*0038*/ 	.dword	_ZN40_INTERNAL_768c3175_4_k_cu_5e6abde0_184724cuda3std3__419piecewise_constructE
	.align		8
        /*0040*/ 	.dword	_ZN40_INTERNAL_768c3175_4_k_cu_5e6abde0_184724cuda3std3__48in_placeE
	.align		8
        /*0048*/ 	.dword	_ZN40_INTERNAL_768c3175_4_k_cu_5e6abde0_184724cuda3std6ranges3__45__cpo4swapE
	.align		8
        /*0050*/ 	.dword	_ZN40_INTERNAL_768c3175_4_k_cu_5e6abde0_184724cuda3std6ranges3__45__cpo9iter_moveE
	.align		8
        /*0058*/ 	.dword	_ZN40_INTERNAL_768c3175_4_k_cu_5e6abde0_184724cute7productE
	.align		8
        /*0060*/ 	.dword	_ZN40_INTERNAL_768c3175_4_k_cu_5e6abde0_184724cute1_E
	.align		8
        /*0068*/ 	.dword	$str$22
	.align		8
        /*0070*/ 	.dword	$str$23


//--------------------- .text._ZN7cutlass13device_kernelINS_4gemm6kernel13GemmUniversalIN4cute5tupleIJiiiiEEENS1_10collective13CollectiveMmaINS1_34MainloopSm90TmaGmmaWarpSpecializedILi5ENS5_IJNS4_1CILi1EEESB_SB_EEENS1_32KernelTmaWarpSpecializedPingpongEEENS5_IJNSA_ILi64EEENSA_ILi256EEESF_EEENS_6half_tENS5_IJlSB_lEEESI_NS5_IJSB_llEEENS4_8TiledMMAINS4_8MMA_AtomIJNS4_4SM904GMMA26MMA_64x256x16_F32F16F16_SSILNSO_5MajorE0ELSQ_1ELNSO_7ScaleInE1ELSR_1EEEEEENS4_6LayoutISC_NS5_IJNSA_ILi0EEESV_SV_EEEEENS5_IJNS4_10UnderscoreESY_SY_EEEEENS4_13SM90_TMA_LOADENS4_14ComposedLayoutINS4_7SwizzleILi3ELi4ELi3EEENS4_18smem_ptr_flag_bitsILi16EEENSU_INS5_IJNSA_ILi8EEESF_EEENS5_IJSF_SB_EEEEEEEvNS4_8identityES11_NS12_IS14_S16_NSU_INS5_IJSF_S17_EEENS5_IJSB_SF_EEEEEEEvS1C_EENS_8epilogue10collective6detail29Sm90TmaWarpSpecializedAdapterINS1J_15DefaultEpilogueISI_SJ_SJ_NS1I_6thread17LinearCombinationISI_Li1EffLNS1N_9ScaleType4KindE0ELNS_15FloatRoundStyleE2ESI_EENS1_15EpilogueDefaultEEEEEvvEEEEvNT_6ParamsE --------------------------
	.section	.text._ZN7cutlass13device_kernelINS_4gemm6kernel13GemmUniversalIN4cute5tupleIJiiiiEEENS1_10collective13CollectiveMmaINS1_34MainloopSm90TmaGmmaWarpSpecializedILi5ENS5_IJNS4_1CILi1EEESB_SB_EEENS1_32KernelTmaWarpSpecializedPingpongEEENS5_IJNSA_ILi64EEENSA_ILi256EEESF_EEENS_6half_tENS5_IJlSB_lEEESI_NS5_IJSB_llEEENS4_8TiledMMAINS4_8MMA_AtomIJNS4_4SM904GMMA26MMA_64x256x16_F32F16F16_SSILNSO_5MajorE0ELSQ_1ELNSO_7ScaleInE1ELSR_1EEEEEENS4_6LayoutISC_NS5_IJNSA_ILi0EEESV_SV_EEEEENS5_IJNS4_10UnderscoreESY_SY_EEEEENS4_13SM90_TMA_LOADENS4_14ComposedLayoutINS4_7SwizzleILi3ELi4ELi3EEENS4_18smem_ptr_flag_bitsILi16EEENSU_INS5_IJNSA_ILi8EEESF_EEENS5_IJSF_SB_EEEEEEEvNS4_8identityES11_NS12_IS14_S16_NSU_INS5_IJSF_S17_EEENS5_IJSB_SF_EEEEEEEvS1C_EENS_8epilogue10collective6detail29Sm90TmaWarpSpecializedAdapterINS1J_15DefaultEpilogueISI_SJ_SJ_NS1I_6thread17LinearCombinationISI_Li1EffLNS1N_9ScaleType4KindE0ELNS_15FloatRoundStyleE2ESI_EENS1_15EpilogueDefaultEEEEEvvEEEEvNT_6ParamsE,"ax",@progbits
	.align	128
.text._ZN7cutlass13device_kernelINS_4gemm6kernel13GemmUniversalIN4cute5tupleIJiiiiEEENS1_10collective13CollectiveMmaINS1_34MainloopSm90TmaGmmaWarpSpecializedILi5ENS5_IJNS4_1CILi1EEESB_SB_EEENS1_32KernelTmaWarpSpecializedPingpongEEENS5_IJNSA_ILi64EEENSA_ILi256EEESF_EEENS_6half_tENS5_IJlSB_lEEESI_NS5_IJSB_llEEENS4_8TiledMMAINS4_8MMA_AtomIJNS4_4SM904GMMA26MMA_64x256x16_F32F16F16_SSILNSO_5MajorE0ELSQ_1ELNSO_7ScaleInE1ELSR_1EEEEEENS4_6LayoutISC_NS5_IJNSA_ILi0EEESV_SV_EEEEENS5_IJNS4_10UnderscoreESY_SY_EEEEENS4_13SM90_TMA_LOADENS4_14ComposedLayoutINS4_7SwizzleILi3ELi4ELi3EEENS4_18smem_ptr_flag_bitsILi16EEENSU_INS5_IJNSA_ILi8EEESF_EEENS5_IJSF_SB_EEEEEEEvNS4_8identityES11_NS12_IS14_S16_NSU_INS5_IJSF_S17_EEENS5_IJSB_SF_EEEEEEEvS1C_EENS_8epilogue10collective6detail29Sm90TmaWarpSpecializedAdapterINS1J_15DefaultEpilogueISI_SJ_SJ_NS1I_6thread17LinearCombinationISI_Li1EffLNS1N_9ScaleType4KindE0ELNS_15FloatRoundStyleE2ESI_EENS1_15EpilogueDefaultEEEEEvvEEEEvNT_6ParamsE:
        .type           _ZN7cutlass13device_kernelINS_4gemm6kernel13GemmUniversalIN4cute5tupleIJiiiiEEENS1_10collective13CollectiveMmaINS1_34MainloopSm90TmaGmmaWarpSpecializedILi5ENS5_IJNS4_1CILi1EEESB_SB_EEENS1_32KernelTmaWarpSpecializedPingpongEEENS5_IJNSA_ILi64EEENSA_ILi256EEESF_EEENS_6half_tENS5_IJlSB_lEEESI_NS5_IJSB_llEEENS4_8TiledMMAINS4_8MMA_AtomIJNS4_4SM904GMMA26MMA_64x256x16_F32F16F16_SSILNSO_5MajorE0ELSQ_1ELNSO_7ScaleInE1ELSR_1EEEEEENS4_6LayoutISC_NS5_IJNSA_ILi0EEESV_SV_EEEEENS5_IJNS4_10UnderscoreESY_SY_EEEEENS4_13SM90_TMA_LOADENS4_14ComposedLayoutINS4_7SwizzleILi3ELi4ELi3EEENS4_18smem_ptr_flag_bitsILi16EEENSU_INS5_IJNSA_ILi8EEESF_EEENS5_IJSF_SB_EEEEEEEvNS4_8identityES11_NS12_IS14_S16_NSU_INS5_IJSF_S17_EEENS5_IJSB_SF_EEEEEEEvS1C_EENS_8epilogue10collective6detail29Sm90TmaWarpSpecializedAdapterINS1J_15DefaultEpilogueISI_SJ_SJ_NS1I_6thread17LinearCombinationISI_Li1EffLNS1N_9ScaleType4KindE0ELNS_15FloatRoundStyleE2ESI_EENS1_15EpilogueDefaultEEEEEvvEEEEvNT_6ParamsE,@function
        .size           _ZN7cutlass13device_kernelINS_4gemm6kernel13GemmUniversalIN4cute5tupleIJiiiiEEENS1_10collective13CollectiveMmaINS1_34MainloopSm90TmaGmmaWarpSpecializedILi5ENS5_IJNS4_1CILi1EEESB_SB_EEENS1_32KernelTmaWarpSpecializedPingpongEEENS5_IJNSA_ILi64EEENSA_ILi256EEESF_EEENS_6half_tENS5_IJlSB_lEEESI_NS5_IJSB_llEEENS4_8TiledMMAINS4_8MMA_AtomIJNS4_4SM904GMMA26MMA_64x256x16_F32F16F16_SSILNSO_5MajorE0ELSQ_1ELNSO_7ScaleInE1ELSR_1EEEEEENS4_6LayoutISC_NS5_IJNSA_ILi0EEESV_SV_EEEEENS5_IJNS4_10UnderscoreESY_SY_EEEEENS4_13SM90_TMA_LOADENS4_14ComposedLayoutINS4_7SwizzleILi3ELi4ELi3EEENS4_18smem_ptr_flag_bitsILi16EEENSU_INS5_IJNSA_ILi8EEESF_EEENS5_IJSF_SB_EEEEEEEvNS4_8identityES11_NS12_IS14_S16_NSU_INS5_IJSF_S17_EEENS5_IJSB_SF_EEEEEEEvS1C_EENS_8epilogue10collective6detail29Sm90TmaWarpSpecializedAdapterINS1J_15DefaultEpilogueISI_SJ_SJ_NS1I_6thread17LinearCombinationISI_Li1EffLNS1N_9ScaleType4KindE0ELNS_15FloatRoundStyleE2ESI_EENS1_15EpilogueDefaultEEEEEvvEEEEvNT_6ParamsE,(.L_x_327 - _ZN7cutlass13device_kernelINS_4gemm6kernel13GemmUniversalIN4cute5tupleIJiiiiEEENS1_10collective13CollectiveMmaINS1_34MainloopSm90TmaGmmaWarpSpecializedILi5ENS5_IJNS4_1CILi1EEESB_SB_EEENS1_32KernelTmaWarpSpecializedPingpongEEENS5_IJNSA_ILi64EEENSA_ILi256EEESF_EEENS_6half_tENS5_IJlSB_lEEESI_NS5_IJSB_llEEENS4_8TiledMMAINS4_8MMA_AtomIJNS4_4SM904GMMA26MMA_64x256x16_F32F16F16_SSILNSO_5MajorE0ELSQ_1ELNSO_7ScaleInE1ELSR_1EEEEEENS4_6LayoutISC_NS5_IJNSA_ILi0EEESV_SV_EEEEENS5_IJNS4_10UnderscoreESY_SY_EEEEENS4_13SM90_TMA_LOADENS4_14ComposedLayoutINS4_7SwizzleILi3ELi4ELi3EEENS4_18smem_ptr_flag_bitsILi16EEENSU_INS5_IJNSA_ILi8EEESF_EEENS5_IJSF_SB_EEEEEEEvNS4_8identityES11_NS12_IS14_S16_NSU_INS5_IJSF_S17_EEENS5_IJSB_SF_EEEEEEEvS1C_EENS_8epilogue10collective6detail29Sm90TmaWarpSpecializedAdapterINS1J_15DefaultEpilogueISI_SJ_SJ_NS1I_6thread17LinearCombinationISI_Li1EffLNS1N_9ScaleType4KindE0ELNS_15FloatRoundStyleE2ESI_EENS1_15EpilogueDefaultEEEEEvvEEEEvNT_6ParamsE)
        .other          _ZN7cutlass13device_kernelINS_4gemm6kernel13GemmUniversalIN4cute5tupleIJiiiiEEENS1_10collective13CollectiveMmaINS1_34MainloopSm90TmaGmmaWarpSpecializedILi5ENS5_IJNS4_1CILi1EEESB_SB_EEENS1_32KernelTmaWarpSpecializedPingpongEEENS5_IJNSA_ILi64EEENSA_ILi256EEESF_EEENS_6half_tENS5_IJlSB_lEEESI_NS5_IJSB_llEEENS4_8TiledMMAINS4_8MMA_AtomIJNS4_4SM904GMMA26MMA_64x256x16_F32F16F16_SSILNSO_5MajorE0ELSQ_1ELNSO_7ScaleInE1ELSR_1EEEEEENS4_6LayoutISC_NS5_IJNSA_ILi0EEESV_SV_EEEEENS5_IJNS4_10UnderscoreESY_SY_EEEEENS4_13SM90_TMA_LOADENS4_14ComposedLayoutINS4_7SwizzleILi3ELi4ELi3EEENS4_18smem_ptr_flag_bitsILi16EEENSU_INS5_IJNSA_ILi8EEESF_EEENS5_IJSF_SB_EEEEEEEvNS4_8identityES11_NS12_IS14_S16_NSU_INS5_IJSF_S17_EEENS5_IJSB_SF_EEEEEEEvS1C_EENS_8epilogue10collective6detail29Sm90TmaWarpSpecializedAdapterINS1J_15DefaultEpilogueISI_SJ_SJ_NS1I_6thread17LinearCombinationISI_Li1EffLNS1N_9ScaleType4KindE0ELNS_15FloatRoundStyleE2ESI_EENS1_15EpilogueDefaultEEEEEvvEEEEvNT_6ParamsE,@"STO_CUDA_ENTRY STV_DEFAULT"
_ZN7cutlass13device_kernelINS_4gemm6kernel13GemmUniversalIN4cute5tupleIJiiiiEEENS1_10collective13CollectiveMmaINS1_34MainloopSm90TmaGmmaWarpSpecializedILi5ENS5_IJNS4_1CILi1EEESB_SB_EEENS1_32KernelTmaWarpSpecializedPingpongEEENS5_IJNSA_ILi64EEENSA_ILi256EEESF_EEENS_6half_tENS5_IJlSB_lEEESI_NS5_IJSB_llEEENS4_8TiledMMAINS4_8MMA_AtomIJNS4_4SM904GMMA26MMA_64x256x16_F32F16F16_SSILNSO_5MajorE0ELSQ_1ELNSO_7ScaleInE1ELSR_1EEEEEENS4_6LayoutISC_NS5_IJNSA_ILi0EEESV_SV_EEEEENS5_IJNS4_10UnderscoreESY_SY_EEEEENS4_13SM90_TMA_LOADENS4_14ComposedLayoutINS4_7SwizzleILi3ELi4ELi3EEENS4_18smem_ptr_flag_bitsILi16EEENSU_INS5_IJNSA_ILi8EEESF_EEENS5_IJSF_SB_EEEEEEEvNS4_8identityES11_NS12_IS14_S16_NSU_INS5_IJSF_S17_EEENS5_IJSB_SF_EEEEEEEvS1C_EENS_8epilogue10collective6detail29Sm90TmaWarpSpecializedAdapterINS1J_15DefaultEpilogueISI_SJ_SJ_NS1I_6thread17LinearCombinationISI_Li1EffLNS1N_9ScaleType4KindE0ELNS_15FloatRoundStyleE2ESI_EENS1_15EpilogueDefaultEEEEEvvEEEEvNT_6ParamsE:
[----:B------:R-:W0:Y:S02]  /*0000*/  LDC R1, c[0x0][0x28] ;  /* 0x00000a00ff017b82 */ /* 0x000e240000000800 */
[----:B0-----:R-:W-:Y:S01]  /*0010*/  VIADD R1, R1, 0xfffffff8 ;  /* 0xfffffff801017836 */ /* 0x001fe20000000000 */
[----:B------:R-:W0:Y:S01]  /*0020*/  S2R R4, SR_TID.X ;  /* 0x0000000000047919 */ /* 0x000e220000002100 */
[----:B------:R-:W-:Y:S01]  /*0030*/  ELECT P0, URZ, PT ;  /* 0x00000000003f782f */ /* 0x000fe20003800000 */
[----:B------:R-:W-:Y:S01]  /*0040*/  BSSY B0, `(.L_x_0) ;  /* 0x000000f000007945 */ /* 0x000fe20003800000 */
[--C-:B0-----:R-:W-:Y:S02]  /*0050*/  SHF.R.U32.HI R0, RZ, 0x5, R4.reuse ;  /* 0x00000005ff007819 */ /* 0x101fe40000011604 */
[----:B------:R-:W-:-:S03]  /*0060*/  SHF.R.U32.HI R5, RZ, 0x7, R4 ;  /* 0x00000007ff057819 */ /* 0x000fc60000011604 */
[----:B------:R-:W0:Y:S04]  /*0070*/  SHFL.IDX PT, R2, R0, RZ, 0x1f ;  /* 0x00001fff00027589 */ /* 0x000e2800000e0000 */
[----:B------:R1:W2:Y:S01]  /*0080*/  SHFL.IDX PT, R8, R5, RZ, 0x1f ;  /* 0x00001fff05087589 */ /* 0x0002a200000e0000 */
[----:B0-----:R-:W-:-:S13]  /*0090*/  ISETP.NE.OR P0, PT, R2, RZ, !P0 ;  /* 0x000000ff0200720c */ /* 0x001fda0004705670 */
[----:B-12---:R-:W-:Y:S05]  /*00a0*/  @P0 BRA `(.L_x_1) ;  /* 0x0000000000200947 */ /* 0x006fea0003800000 */
[----:B------:R-:W-:Y:S02]  /*00b0*/  ULDC.64 UR4, c[0x0][0x198] ;  /* 0x0000660000047ab9 */ /* 0x000fe40000000a00 */
[----:B------:R-:W-:Y:S02]  /*00c0*/  UIADD3 UR6, UP0, UR4, 0xf0, URZ ;  /* 0x000000f004067890 */ /* 0x000fe4000ff1e03f */
[----:B------:R-:W-:Y:S02]  /*00d0*/  UIADD3 UR4, UP1, UR4, 0x1f0, URZ ;  /* 0x000001f004047890 */ /* 0x000fe4000ff3e03f */
[----:B------:R-:W-:Y:S02]  /*00e0*/  UIADD3.X UR7, URZ, UR5, URZ, UP0, !UPT ;  /* 0x000000053f077290 */ /* 0x000fe400087fe43f */
[----:B------:R-:W-:-:S07]  /*00f0*/  UIADD3.X UR5, URZ, UR5, URZ, UP1, !UPT ;  /* 0x000000053f057290 */ /* 0x000fce0008ffe43f */
[----:B------:R0:W-:Y:S02]  /*0100*/  UTMACCTL.PF [UR6] ;  /* 0x00000000060079b9 */ /* 0x0001e40008040000 */
[----:B------:R0:W-:Y:S02]  /*0110*/  UTMACCTL.PF [UR4] ;  /* 0x00000000040079b9 */ /* 0x0001e40008040000 */
[----:B0-----:R-:W-:Y:S01]  /*0120*/  NOP ;  /* 0x0000000000007918 */ /* 0x001fe20000000000 */
.L_x_1:
[----:B------:R-:W-:Y:S05]  /*0130*/  BSYNC B0 ;  /* 0x0000000000007941 */ /* 0x000fea0003800000 */
.L_x_0:
[----:B------:R-:W0:Y:S02]  /*0140*/  SHFL.IDX PT, R3, R0, RZ, 0x1f ;  /* 0x00001fff00037589 */ /* 0x000e2400000e0000 */
[----:B0-----:R-:W-:-:S13]  /*0150*/  ISETP.NE.AND P0, PT, R3, RZ, PT ;  /* 0x000000ff0300720c */ /* 0x001fda0003f05270 */
[----:B------:R-:W-:Y:S05]  /*0160*/  @P0 BRA `(.L_x_2) ;  /* 0x0000000000600947 */ /* 0x000fea0003800000 */
[----:B------:R-:W0:Y:S01]  /*0170*/  S2UR UR8, SR_CgaCtaId ;  /* 0x00000000000879c3 */ /* 0x000e220000008800 */
[----:B------:R-:W-:Y:S01]  /*0180*/  UMOV UR4, 0x400 ;  /* 0x0000040000047882 */ /* 0x000fe20000000000 */
[----:B------:R-:W-:Y:S01]  /*0190*/  UMOV UR5, 0x1 ;  /* 0x0000000100057882 */ /* 0x000fe20000000000 */
[----:B------:R-:W-:Y:S01]  /*01a0*/  UMOV UR6, 0x80 ;  /* 0x0000008000067882 */ /* 0x000fe20000000000 */
[----:B------:R-:W-:Y:S01]  /*01b0*/  ELECT P0, URZ, PT ;  /* 0x00000000003f782f */ /* 0x000fe20003800000 */
[----:B------:R-:W-:-:S04]  /*01c0*/  UIADD3 UR6, -UR6, 0x100000, URZ ;  /* 0x0010000006067890 */ /* 0x000fc8000fffe13f */
[----:B------:R-:W-:Y:S02]  /*01d0*/  USHF.L.U32 UR7, UR6, 0xb, URZ ;  /* 0x0000000b06077899 */ /* 0x000fe4000800063f */
[----:B------:R-:W-:Y:S02]  /*01e0*/  USHF.L.U32 UR6, UR6, 0x1, URZ ;  /* 0x0000000106067899 */ /* 0x000fe4000800063f */
[----:B0-----:R-:W-:Y:S02]  /*01f0*/  ULEA UR8, UR8, UR4, 0x18 ;  /* 0x0000000408087291 */ /* 0x001fe4000f8ec03f */
[----:B------:R-:W-:-:S04]  /*0200*/  UIADD3 UR4, -UR5, 0x100000, URZ ;  /* 0x0010000005047890 */ /* 0x000fc8000fffe13f */
[----:B------:R-:W-:Y:S02]  /*0210*/  USHF.L.U32 UR5, UR4, 0xb, URZ ;  /* 0x0000000b04057899 */ /* 0x000fe4000800063f */
[----:B------:R-:W-:Y:S01]  /*0220*/  USHF.L.U32 UR4, UR4, 0x1, URZ ;  /* 0x0000000104047899 */ /* 0x000fe2000800063f */
[----:B------:R-:W0:Y:S11]  /*0230*/  FENCE.VIEW.ASYNC.S ;  /* 0x00000000000073c6 */ /* 0x000e360000000000 */
[----:B0-----:R0:W1:Y:S01]  /*0240*/  SYNCS.EXCH.64 URZ, [UR8], UR4 ;  /* 0x00000004083f75b2 */ /* 0x0010620008000100 */
[----:B------:R0:W2:Y:S01]  /*0250*/  SYNCS.EXCH.64 URZ, [UR8+0x28], UR6 ;  /* 0x00002806083f75b2 */ /* 0x0000a20008000100 */
[----:B------:R0:W3:Y:S01]  /*0260*/  SYNCS.EXCH.64 URZ, [UR8+0x8], UR4 ;  /* 0x00000804083f75b2 */ /* 0x0000e20008000100 */
[----:B------:R0:W4:Y:S01]  /*0270*/  SYNCS.EXCH.64 URZ, [UR8+0x30], UR6 ;  /* 0x00003006083f75b2 */ /* 0x0001220008000100 */
[----:B------:R0:W0:Y:S01]  /*0280*/  SYNCS.EXCH.64 URZ, [UR8+0x10], UR4 ;  /* 0x00001004083f75b2 */ /* 0x0000220008000100 */
[----:B------:R0:W0:Y:S01]  /*0290*/  SYNCS.EXCH.64 URZ, [UR8+0x38], UR6 ;  /* 0x00003806083f75b2 */ /* 0x0000220008000100 */
[----:B------:R0:W0:Y:S01]  /*02a0*/  SYNCS.EXCH.64 URZ, [UR8+0x18], UR4 ;  /* 0x00001804083f75b2 */ /* 0x0000220008000100 */
[----:B------:R0:W0:Y:S01]  /*02b0*/  SYNCS.EXCH.64 URZ, [UR8+0x40], UR6 ;  /* 0x00004006083f75b2 */ /* 0x0000220008000100 */
[----:B------:R0:W0:Y:S01]  /*02c0*/  SYNCS.EXCH.64 URZ, [UR8+0x20], UR4 ;  /* 0x00002004083f75b2 */ /* 0x0000220008000100 */
[----:B------:R0:W0:Y:S01]  /*02d0*/  SYNCS.EXCH.64 URZ, [UR8+0x48], UR6 ;  /* 0x00004806083f75b2 */ /* 0x0000220008000100 */
[----:B------:R-:W-:Y:S01]  /*02e0*/  NOP ;  /* 0x0000000000007918 */ /* 0x000fe20000000000 */
.L_x_2:
[----:B------:R-:W5:Y:S01]  /*02f0*/  SHFL.IDX PT, R6, R0, RZ, 0x1f ;  /* 0x00001fff00067589 */ /* 0x000f6200000e0000 */
[----:B------:R-:W-:Y:S01]  /*0300*/  ELECT P0, URZ, PT ;  /* 0x00000000003f782f */ /* 0x000fe20003800000 */
[----:B------:R-:W-:Y:S01]  /*0310*/  NOP ;  /* 0x0000000000007918 */ /* 0x000fe20000000000 */
[----:B------:R-:W-:Y:S01]  /*0320*/  ELECT P1, URZ, PT ;  /* 0x00000000003f782f */ /* 0x000fe20003820000 */
[----:B------:R-:W1:Y:S01]  /*0330*/  SHFL.IDX PT, R3, R0, RZ, 0x1f ;  /* 0x00001fff00037589 */ /* 0x000e6200000e0000 */
[----:B0-----:R-:W-:Y:S01]  /*0340*/  UMOV UR4, 0x20 ;  /* 0x0000002000047882 */ /* 0x001fe20000000000 */
[----:B------:R-:W-:Y:S01]  /*0350*/  UMOV UR11, 0x80 ;  /* 0x00000080000b7882 */ /* 0x000fe20000000000 */
[----:B------:R-:W-:Y:S01]  /*0360*/  NOP ;  /* 0x0000000000007918 */ /* 0x000fe20000000000 */
[C---:B------:R-:W-:Y:S01]  /*0370*/  VIADD R33, R8.reuse, 0xffffffff ;  /* 0xffffffff08217836 */ /* 0x040fe20000000000 */
[----:B------:R-:W0:Y:S01]  /*0380*/  SHFL.IDX PT, R5, R5, RZ, 0x1f ;  /* 0x00001fff05057589 */ /* 0x000e2200000e0000 */
[----:B------:R-:W-:Y:S01]  /*0390*/  ULDC.64 UR38, c[0x0][0x208] ;  /* 0x0000820000267ab9 */ /* 0x000fe20000000a00 */
[----:B------:R-:W-:-:S02]  /*03a0*/  ISETP.NE.AND P2, PT, R8, RZ, PT ;  /* 0x000000ff0800720c */ /* 0x000fc40003f45270 */
[----:B------:R-:W-:Y:S02]  /*03b0*/  ISETP.GE.U32.AND P3, PT, R33, 0x2, PT ;  /* 0x000000022100780c */ /* 0x000fe40003f66070 */
[----:B-----5:R-:W-:Y:S02]  /*03c0*/  ISETP.NE.OR P0, PT, R6, RZ, !P0 ;  /* 0x000000ff0600720c */ /* 0x020fe40004705670 */
[----:B-1----:R-:W-:Y:S02]  /*03d0*/  ISETP.NE.OR P1, PT, R3, RZ, !P1 ;  /* 0x000000ff0300720c */ /* 0x002fe40004f25670 */
[----:B------:R-:W-:-:S04]  /*03e0*/  SHF.R.S32.HI R3, RZ, 0x1f, R2 ;  /* 0x0000001fff037819 */ /* 0x000fc80000011402 */
[----:B------:R-:W-:-:S05]  /*03f0*/  LEA.HI R3, R3, R2, RZ, 0x2 ;  /* 0x0000000203037211 */ /* 0x000fca00078f10ff */
[----:B------:R-:W-:Y:S01]  /*0400*/  VOTEU.ALL UP0, P0 ;  /* 0x00000000003f7886 */ /* 0x000fe20000000000 */
[----:B------:R-:W-:Y:S01]  /*0410*/  LOP3.LUT R3, R3, 0xfffffffc, RZ, 0xc0, !PT ;  /* 0xfffffffc03037812 */ /* 0x000fe200078ec0ff */
[----:B------:R-:W-:-:S03]  /*0420*/  VOTEU.ALL UP1, P1 ;  /* 0x00000000003f7886 */ /* 0x000fc60000820000 */
[----:B------:R-:W1:Y:S01]  /*0430*/  @!UP0 S2UR UR7, SR_CgaCtaId ;  /* 0x00000000000789c3 */ /* 0x000e620000008800 */
[----:B------:R-:W-:Y:S01]  /*0440*/  @!UP0 UMOV UR6, 0x400 ;  /* 0x0000040000068882 */ /* 0x000fe20000000000 */
[----:B------:R-:W-:-:S04]  /*0450*/  @!UP0 UIADD3 UR4, -UR4, 0x100000, URZ ;  /* 0x0010000004048890 */ /* 0x000fc8000fffe13f */
[----:B------:R-:W-:Y:S02]  /*0460*/  @!UP0 USHF.L.U32 UR5, UR4, 0xb, URZ ;  /* 0x0000000b04058899 */ /* 0x000fe4000800063f */
[----:B------:R-:W-:Y:S01]  /*0470*/  @!UP0 USHF.L.U32 UR4, UR4, 0x1, URZ ;  /* 0x0000000104048899 */ /* 0x000fe2000800063f */
[----:B------:R-:W-:Y:S01]  /*0480*/  IMAD.IADD R0, R2, 0x1, -R3 ;  /* 0x0000000102007824 */ /* 0x000fe200078e0a03 */
[----:B------:R-:W-:Y:S01]  /*0490*/  @!UP1 UMOV UR9, 0x400 ;  /* 0x0000040000099882 */ /* 0x000fe20000000000 */
[----:B------:R-:W-:Y:S01]  /*04a0*/  VOTEU.ALL UP2, P1 ;  /* 0x00000000003f7886 */ /* 0x000fe20000840000 */
[----:B------:R-:W-:Y:S01]  /*04b0*/  VOTEU.ALL UP3, P1 ;  /* 0x00000000003f7886 */ /* 0x000fe20000860000 */
[----:B------:R-:W-:Y:S01]  /*04c0*/  VOTEU.ALL UP4, P1 ;  /* 0x00000000003f7886 */ /* 0x000fe20000880000 */
[----:B------:R-:W5:Y:S01]  /*04d0*/  @!UP1 S2UR UR10, SR_CgaCtaId ;  /* 0x00000000000a99c3 */ /* 0x000f620000008800 */
[----:B------:R-:W-:Y:S01]  /*04e0*/  VOTEU.ALL UP5, P1 ;  /* 0x00000000003f7886 */ /* 0x000fe200008a0000 */
[----:B------:R-:W-:-:S04]  /*04f0*/  SHF.R.S32.HI R3, RZ, 0x1f, R4 ;  /* 0x0000001fff037819 */ /* 0x000fc80000011404 */
[----:B------:R-:W-:-:S04]  /*0500*/  LEA.HI R3, R3, R4, RZ, 0x7 ;  /* 0x0000000403037211 */ /* 0x000fc800078f38ff */
[----:B------:R-:W-:-:S05]  /*0510*/  LOP3.LUT R3, R3, 0xffffff80, RZ, 0xc0, !PT ;  /* 0xffffff8003037812 */ /* 0x000fca00078ec0ff */
[----:B------:R-:W-:Y:S01]  /*0520*/  IMAD.IADD R3, R4, 0x1, -R3 ;  /* 0x0000000104037824 */ /* 0x000fe200078e0a03 */
[----:B-1----:R-:W-:Y:S02]  /*0530*/  @!UP0 ULEA UR8, UR7, UR6, 0x18 ;  /* 0x0000000607088291 */ /* 0x002fe4000f8ec03f */
[----:B------:R-:W-:-:S04]  /*0540*/  @!UP1 UIADD3 UR6, -UR11, 0x100000, URZ ;  /* 0x001000000b069890 */ /* 0x000fc8000fffe13f */
[----:B------:R-:W-:Y:S02]  /*0550*/  @!UP1 USHF.L.U32 UR7, UR6, 0xb, URZ ;  /* 0x0000000b06079899 */ /* 0x000fe4000800063f */
[----:B------:R-:W-:Y:S01]  /*0560*/  @!UP1 USHF.L.U32 UR6, UR6, 0x1, URZ ;  /* 0x0000000106069899 */ /* 0x000fe2000800063f */
[----:B------:R-:W-:Y:S01]  /*0570*/  VOTEU.ALL UP0, P0 ;  /* 0x00000000003f7886 */ /* 0x000fe20000000000 */
[----:B-----5:R-:W-:Y:S01]  /*0580*/  @!UP1 ULEA UR9, UR10, UR9, 0x18 ;  /* 0x000000090a099291 */ /* 0x020fe2000f8ec03f */
[----:B------:R-:W-:Y:S02]  /*0590*/  VOTEU.ALL UP1, P0 ;  /* 0x00000000003f7886 */ /* 0x000fe40000020000 */
[----:B------:R-:W-:Y:S01]  /*05a0*/  ULDC.64 UR10, c[0x0][0x598] ;  /* 0x00016600000a7ab9 */ /* 0x000fe20000000a00 */
[----:B------:R-:W-:Y:S01]  /*05b0*/  ISETP.NE.AND P0, PT, R0, 0x3, PT ;  /* 0x000000030000780c */ /* 0x000fe20003f05270 */
[----:B------:R-:W1:Y:S02]  /*05c0*/  FENCE.VIEW.ASYNC.S ;  /* 0x00000000000073c6 */ /* 0x000e640000000000 */
[----:B-1----:R1:W2:Y:S01]  /*05d0*/  @!UP0 SYNCS.EXCH.64 URZ, [UR8+0x80], UR4 ;  /* 0x00008004083f85b2 */ /* 0x0022a20008000100 */
[----:B------:R-:W-:-:S02]  /*05e0*/  ISETP.NE.U32.AND P1, PT, RZ, UR10, PT ;  /* 0x0000000aff007c0c */ /* 0x000fc4000bf25070 */
[----:B------:R-:W-:Y:S02]  /*05f0*/  ISETP.EQ.OR P0, PT, R0, RZ, !P0 ;  /* 0x000000ff0000720c */ /* 0x000fe40004702670 */
[----:B------:R-:W-:Y:S02]  /*0600*/  ISETP.NE.AND.EX P1, PT, RZ, UR11, PT, P1 ;  /* 0x0000000bff007c0c */ /* 0x000fe4000bf25310 */
[----:B------:R-:W-:-:S04]  /*0610*/  ISETP.EQ.AND P0, PT, R8, RZ, P0 ;  /* 0x000000ff0800720c */ /* 0x000fc80000702270 */
[----:B------:R-:W-:-:S04]  /*0620*/  SEL R16, RZ, 0x1, !P0 ;  /* 0x00000001ff107807 */ /* 0x000fc80004000000 */
[----:B------:R-:W-:Y:S01]  /*0630*/  SEL R16, R16, 0x2, P3 ;  /* 0x0000000210107807 */ /* 0x000fe20001800000 */
[----:B------:R1:W2:Y:S01]  /*0640*/  @!UP1 SYNCS.EXCH.64 URZ, [UR8+0x88], UR4 ;  /* 0x00008804083f95b2 */ /* 0x0002a20008000100 */
[----:B------:R-:W-:Y:S01]  /*0650*/  NOP ;  /* 0x0000000000007918 */ /* 0x000fe20000000000 */
[----:B------:R1:W2:Y:S01]  /*0660*/  @!UP2 SYNCS.EXCH.64 URZ, [UR9+0x60], UR6 ;  /* 0x00006006093fa5b2 */ /* 0x0002a20008000100 */
[----:B------:R1:W2:Y:S01]  /*0670*/  @!UP3 SYNCS.EXCH.64 URZ, [UR9+0x68], UR6 ;  /* 0x00006806093fb5b2 */ /* 0x0002a20008000100 */
[----:B------:R1:W2:Y:S01]  /*0680*/  @!UP4 SYNCS.EXCH.64 URZ, [UR9+0x70], UR6 ;  /* 0x00007006093fc5b2 */ /* 0x0002a20008000100 */
[----:B------:R1:W2:Y:S01]  /*0690*/  @!UP5 SYNCS.EXCH.64 URZ, [UR9+0x78], UR6 ;  /* 0x00007806093fd5b2 */ /* 0x0002a20008000100 */
[----:B------:R-:W-:Y:S01]  /*06a0*/  NOP ;  /* 0x0000000000007918 */ /* 0x000fe20000000000 */
[----:B--234-:R-:W-:Y:S06]  /*06b0*/  BAR.SYNC.DEFER_BLOCKING 0x0 ;  /* 0x0000000000007b1d */ /* 0x01cfec0000010000 */
[----:B01----:R-:W-:Y:S05]  /*06c0*/  @!P1 BRA `(.L_x_3) ;  /* 0x00000000001c9947 */ /* 0x003fea0003800000 */
[----:B------:R-:W0:Y:S02]  /*06d0*/  LDC.64 R6, c[0x0][0x598] ;  /* 0x00016600ff067b82 */ /* 0x000e240000000a00 */
[----:B0-----:R-:W2:Y:S02]  /*06e0*/  LDG.E.64 R6, desc[UR38][R6.64] ;  /* 0x0000002606067981 */ /* 0x001ea4000c1e1b00 */
[----:B--2---:R-:W-:-:S04]  /*06f0*/  ISETP.NE.U32.AND P0, PT, R6, RZ, PT ;  /* 0x000000ff0600720c */ /* 0x004fc80003f05070 */
[----:B------:R-:W-:-:S13]  /*0700*/  ISETP.NE.AND.EX P0, PT, R7, RZ, PT, P0 ;  /* 0x000000ff0700720c */ /* 0x000fda0003f05300 */
[----:B------:R-:W-:Y:S05]  /*0710*/  @!P0 BRA `(.L_x_3) ;  /* 0x0000000000088947 */ /* 0x000fea0003800000 */
[----:B------:R1:W5:Y:S01]  /*0720*/  LD.E R153, desc[UR38][R6.64] ;  /* 0x0000002606997980 */ /* 0x000362000c101900 */
[----:B------:R-:W-:Y:S05]  /*0730*/  BRA `(.L_x_4) ;  /* 0x0000000000247947 */ /* 0x000fea0003800000 */
.L_x_3:
[----:B------:R-:W-:Y:S02]  /*0740*/  ULDC.64 UR4, c[0x0][0x588] ;  /* 0x0001620000047ab9 */ /* 0x000fe40000000a00 */
[----:B------:R-:W-:-:S04]  /*0750*/  ISETP.NE.U32.AND P0, PT, RZ, UR4, PT ;  /* 0x00000004ff007c0c */ /* 0x000fc8000bf05070 */
[----:B------:R-:W-:-:S13]  /*0760*/  ISETP.NE.AND.EX P0, PT, RZ, UR5, PT, P0 ;  /* 0x00000005ff007c0c */ /* 0x000fda000bf05300 */
[----:B------:R-:W-:Y:S05]  /*0770*/  @!P0 BRA `(.L_x_5) ;  /* 0x00000000000c8947 */ /* 0x000fea0003800000 */
[----:B------:R-:W0:Y:S02]  /*0780*/  LDC.64 R6, c[0x0][0x588] ;  /* 0x00016200ff067b82 */ /* 0x000e240000000a00 */
[----:B0-----:R0:W5:Y:S01]  /*0790*/  LDG.E R153, desc[UR38][R6.64] ;  /* 0x0000002606997981 */ /* 0x001162000c1e1900 */
[----:B------:R-:W-:Y:S05]  /*07a0*/  BRA `(.L_x_4) ;  /* 0x0000000000087947 */ /* 0x000fea0003800000 */
.L_x_5:
[----:B------:R-:W-:Y:S02]  /*07b0*/  ULDC UR4, c[0x0][0x580] ;  /* 0x0001600000047ab9 */ /* 0x000fe40000000800 */
[----:B------:R-:W-:-:S07]  /*07c0*/  IMAD.U32 R153, RZ, RZ, UR4 ;  /* 0x00000004ff997e24 */ /* 0x000fce000f8e00ff */
.L_x_4:
[----:B------:R-:W-:Y:S02]  /*07d0*/  ULDC.64 UR4, c[0x0][0x5a0] ;  /* 0x0001680000047ab9 */ /* 0x000fe40000000a00 */
[----:B------:R-:W-:-:S04]  /*07e0*/  ISETP.NE.U32.AND P0, PT, RZ, UR4, PT ;  /* 0x00000004ff007c0c */ /* 0x000fc8000bf05070 */
[----:B------:R-:W-:-:S13]  /*07f0*/  ISETP.NE.AND.EX P0, PT, RZ, UR5, PT, P0 ;  /* 0x00000005ff007c0c */ /* 0x000fda000bf05300 */
[----:B------:R-:W-:Y:S05]  /*0800*/  @!P0 BRA `(.L_x_6) ;  /* 0x00000000001c8947 */ /* 0x000fea0003800000 */
[----:B01----:R-:W0:Y:S02]  /*0810*/  LDC.64 R6, c[0x0][0x5a0] ;  /* 0x00016800ff067b82 */ /* 0x003e240000000a00 */
[----:B0-----:R-:W2:Y:S02]  /*0820*/  LDG.E.64 R6, desc[UR38][R6.64] ;  /* 0x0000002606067981 */ /* 0x001ea4000c1e1b00 */
[----:B--2---:R-:W-:-:S04]  /*0830*/  ISETP.NE.U32.AND P0, PT, R6, RZ, PT ;  /* 0x000000ff0600720c */ /* 0x004fc80003f05070 */
[----:B------:R-:W-:-:S13]  /*0840*/  ISETP.NE.AND.EX P0, PT, R7, RZ, PT, P0 ;  /* 0x000000ff0700720c */ /* 0x000fda0003f05300 */
[----:B------:R-:W-:Y:S05]  /*0850*/  @!P0 BRA `(.L_x_6) ;  /* 0x0000000000088947 */ /* 0x000fea0003800000 */
[----:B------:R3:W5:Y:S01]  /*0860*/  LD.E R152, desc[UR38][R6.64] ;  /* 0x0000002606987980 */ /* 0x000762000c101900 */
[----:B------:R-:W-:Y:S05]  /*0870*/  BRA `(.L_x_7) ;  /* 0x0000000000247947 */ /* 0x000fea0003800000 */
.L_x_6:
[----:B------:R-:W-:Y:S02]  /*0880*/  ULDC.64 UR4, c[0x0][0x590] ;  /* 0x0001640000047ab9 */ /* 0x000fe40000000a00 */
[----:B------:R-:W-:-:S04]  /*0890*/  ISETP.NE.U32.AND P0, PT, RZ, UR4, PT ;  /* 0x00000004ff007c0c */ /* 0x000fc8000bf05070 */
[----:B------:R-:W-:-:S13]  /*08a0*/  ISETP.NE.AND.EX P0, PT, RZ, UR5, PT, P0 ;  /* 0x00000005ff007c0c */ /* 0x000fda000bf05300 */
[----:B------:R-:W-:Y:S05]  /*08b0*/  @!P0 BRA `(.L_x_8) ;  /* 0x00000000000c8947 */ /* 0x000fea0003800000 */
[----:B01----:R-:W0:Y:S02]  /*08c0*/  LDC.64 R6, c[0x0][0x590] ;  /* 0x00016400ff067b82 */ /* 0x003e240000000a00 */
[----:B0-----:R2:W5:Y:S01]  /*08d0*/  LDG.E R152, desc[UR38][R6.64] ;  /* 0x0000002606987981 */ /* 0x001562000c1e1900 */
[----:B------:R-:W-:Y:S05]  /*08e0*/  BRA `(.L_x_7) ;  /* 0x0000000000087947 */ /* 0x000fea0003800000 */
.L_x_8:
[----:B------:R-:W-:Y:S02]  /*08f0*/  ULDC UR4, c[0x0][0x584] ;  /* 0x0001610000047ab9 */ /* 0x000fe40000000800 */
[----:B------:R-:W-:-:S07]  /*0900*/  IMAD.U32 R152, RZ, RZ, UR4 ;  /* 0x00000004ff987e24 */ /* 0x000fce000f8e00ff */
.L_x_7:
[----:B------:R-:W4:Y:S01]  /*0910*/  LDC R2, c[0x0][0x65c] ;  /* 0x00019700ff027b82 */ /* 0x000f220000000800 */
[----:B------:R-:W4:Y:S01]  /*0920*/  S2R R14, SR_CTAID.Y ;  /* 0x00000000000e7919 */ /* 0x000f220000002600 */
[----:B------:R-:W-:Y:S01]  /*0930*/  ULDC UR6, c[0x0][0x28c] ;  /* 0x0000a30000067ab9 */ /* 0x000fe20000000800 */
[----:B------:R-:W-:Y:S01]  /*0940*/  ISETP.NE.AND P0, PT, R8, 0x2, PT ;  /* 0x000000020800780c */ /* 0x000fe20003f05270 */
[----:B------:R-:W-:Y:S01]  /*0950*/  UIADD3 UR6, UR6, 0x3f, URZ ;  /* 0x0000003f06067890 */ /* 0x000fe2000fffe03f */
[----:B0123--:R-:W0:Y:S01]  /*0960*/  S2R R6, SR_CTAID.X ;  /* 0x0000000000067919 */ /* 0x00fe220000002500 */
[----:B------:R-:W-:Y:S01]  /*0970*/  IMAD.MOV.U32 R7, RZ, RZ, RZ ;  /* 0x000000ffff077224 */ /* 0x000fe200078e00ff */
[----:B------:R-:W-:Y:S01]  /*0980*/  UMOV UR36, URZ ;  /* 0x0000003f00247c82 */ /* 0x000fe20008000000 */
[----:B------:R-:W-:Y:S01]  /*0990*/  USHF.R.S32.HI UR7, URZ, 0x1f, UR6 ;  /* 0x0000001f3f077899 */ /* 0x000fe20008011406 */
[----:B------:R-:W-:Y:S01]  /*09a0*/  UMOV UR40, URZ ;  /* 0x0000003f00287c82 */ /* 0x000fe20008000000 */
[----:B------:R-:W-:-:S02]  /*09b0*/  ULDC.64 UR8, c[0x0][0x650] ;  /* 0x0001940000087ab9 */ /* 0x000fc40000000a00 */
[----:B------:R-:W-:-:S04]  /*09c0*/  ULEA.HI UR7, UR7, UR6, URZ, 0x6 ;  /* 0x0000000607077291 */ /* 0x000fc8000f8f303f */
[----:B------:R-:W-:Y:S01]  /*09d0*/  USHF.R.S32.HI UR37, URZ, 0x6, UR7 ;  /* 0x000000063f257899 */ /* 0x000fe20008011407 */
[----:B----4-:R-:W-:-:S13]  /*09e0*/  ISETP.NE.AND P1, PT, R2, 0x1, PT ;  /* 0x000000010200780c */ /* 0x010fda0003f25270 */
[----:B------:R-:W0:Y:S01]  /*09f0*/  @P1 LDC R19, c[0x0][0x10] ;  /* 0x00000400ff131b82 */ /* 0x000e220000000800 */
[----:B------:R-:W-:Y:S02]  /*0a00*/  @P1 IMAD.MOV.U32 R8, RZ, RZ, R14 ;  /* 0x000000ffff081224 */ /* 0x000fe400078e000e */
[----:B------:R-:W-:Y:S02]  /*0a10*/  @P1 IMAD.MOV.U32 R9, RZ, RZ, RZ ;  /* 0x000000ffff091224 */ /* 0x000fe400078e00ff */
[----:B------:R-:W-:-:S03]  /*0a20*/  @P1 IMAD.MOV.U32 R17, RZ, RZ, RZ ;  /* 0x000000ffff111224 */ /* 0x000fc600078e00ff */
[----:B------:R-:W1:Y:S01]  /*0a30*/  @!P1 LDC R11, c[0x0][0xc] ;  /* 0x00000300ff0b9b82 */ /* 0x000e620000000800 */
[----:B------:R-:W-:Y:S01]  /*0a40*/  ULDC UR4, c[0x0][0xc] ;  /* 0x0000030000047ab9 */ /* 0x000fe20000000800 */
[----:B------:R-:W-:Y:S02]  /*0a50*/  ULDC UR5, c[0x0][0x10] ;  /* 0x0000040000057ab9 */ /* 0x000fe40000000800 */
[----:B------:R-:W-:-:S04]  /*0a60*/  UIMAD.WIDE.U32 UR4, UR4, UR5, URZ ;  /* 0x00000005040472a5 */ /* 0x000fc8000f8e003f */
[----:B------:R-:W2:Y:S01]  /*0a70*/  LDC R2, c[0x0][0x14] ;  /* 0x00000500ff027b82 */ /* 0x000ea20000000800 */
[----:B0-----:R-:W-:-:S04]  /*0a80*/  @P1 IMAD.WIDE.U32 R18, R6, R19, R8 ;  /* 0x0000001306121225 */ /* 0x001fc800078e0008 */
[----:B------:R-:W-:Y:S02]  /*0a90*/  @P1 IMAD.IADD R17, R19, 0x1, R17 ;  /* 0x0000000113111824 */ /* 0x000fe400078e0211 */
[----:B-1----:R-:W-:-:S04]  /*0aa0*/  @!P1 IMAD.WIDE.U32 R8, R11, R14, R6 ;  /* 0x0000000e0b089225 */ /* 0x002fc800078e0006 */
[----:B------:R-:W-:Y:S02]  /*0ab0*/  @!P1 IMAD.MOV.U32 R18, RZ, RZ, R8 ;  /* 0x000000ffff129224 */ /* 0x000fe400078e0008 */
[----:B------:R-:W-:Y:S02]  /*0ac0*/  @!P1 IMAD.MOV.U32 R17, RZ, RZ, R9 ;  /* 0x000000ffff119224 */ /* 0x000fe400078e0009 */
[----:B--2---:R-:W-:-:S04]  /*0ad0*/  IMAD.WIDE.U32 R12, R2, UR4, RZ ;  /* 0x00000004020c7c25 */ /* 0x004fc8000f8e00ff */
[----:B------:R-:W-:Y:S01]  /*0ae0*/  IMAD R23, R2, UR5, RZ ;  /* 0x0000000502177c24 */ /* 0x000fe2000f8e02ff */
[----:B------:R0:W-:Y:S03]  /*0af0*/  STL.64 [R1], R12 ;  /* 0x0000000c01007387 */ /* 0x0001e60000100a00 */
[----:B------:R-:W-:Y:S01]  /*0b00*/  IMAD.IADD R23, R13, 0x1, R23 ;  /* 0x000000010d177824 */ /* 0x000fe200078e0217 */
[----:B------:R-:W-:Y:S06]  /*0b10*/  @P0 BRA `(.L_x_9) ;  /* 0x0000000000200947 */ /* 0x000fec0003800000 */
[----:B------:R-:W-:Y:S01]  /*0b20*/  UISETP.GE.U32.AND UP0, UPT, UR37, 0x5, UPT ;  /* 0x000000052500788c */ /* 0x000fe2000bf06070 */
[----:B------:R-:W-:Y:S01]  /*0b30*/  IADD3 R18, P0, R18, R12, RZ ;  /* 0x0000000c12127210 */ /* 0x000fe20007f1e0ff */
[----:B------:R-:W-:Y:S01]  /*0b40*/  UIMAD.WIDE.U32 UR4, UR37, -0x33333333, URZ ;  /* 0xcccccccd250478a5 */ /* 0x000fe2000f8e003f */
[----:B------:R-:W-:-:S03]  /*0b50*/  UMOV UR40, URZ ;  /* 0x0000003f00287c82 */ /* 0x000fc60008000000 */
[----:B------:R-:W-:Y:S01]  /*0b60*/  USHF.R.U32.HI UR4, URZ, 0x2, UR5 ;  /* 0x000000023f047899 */ /* 0x000fe20008011605 */
[----:B------:R-:W-:-:S03]  /*0b70*/  IMAD.X R17, R23, 0x1, R17, P0 ;  /* 0x0000000117117824 */ /* 0x000fc600000e0611 */
[----:B------:R-:W-:Y:S02]  /*0b80*/  UIMAD UR36, UR4, -0x5, UR37 ;  /* 0xfffffffb042478a4 */ /* 0x000fe4000f8e0225 */
[----:B------:R-:W-:-:S12]  /*0b90*/  @UP0 ULOP3.LUT UR40, UR4, 0x1, URZ, 0xc0, !UPT ;  /* 0x0000000104280892 */ /* 0x000fd8000f8ec03f */
.L_x_9:
[----:B------:R-:W-:Y:S01]  /*0ba0*/  ISETP.GE.U32.AND P0, PT, R18, UR8, PT ;  /* 0x0000000812007c0c */ /* 0x000fe2000bf06070 */
[----:B------:R-:W-:Y:S01]  /*0bb0*/  IMAD.MOV.U32 R19, RZ, RZ, -0x1 ;  /* 0xffffffffff137424 */ /* 0x000fe200078e00ff */
[----:B------:R-:W-:Y:S01]  /*0bc0*/  PRMT R8, RZ, 0x7610, R8 ;  /* 0x00007610ff087816 */ /* 0x000fe20000000008 */
[----:B------:R-:W-:Y:S01]  /*0bd0*/  IMAD.MOV.U32 R22, RZ, RZ, -0x1 ;  /* 0xffffffffff167424 */ /* 0x000fe200078e00ff */
[----:B------:R-:W-:Y:S01]  /*0be0*/  ISETP.GE.U32.AND.EX P0, PT, R17, UR9, PT, P0 ;  /* 0x0000000911007c0c */ /* 0x000fe2000bf06100 */
[----:B------:R-:W-:-:S12]  /*0bf0*/  IMAD.MOV.U32 R2, RZ, RZ, -0x1 ;  /* 0xffffffffff027424 */ /* 0x000fd800078e00ff */
[----:B------:R-:W-:Y:S05]  /*0c00*/  @P0 BRA `(.L_x_10) ;  /* 0x00000004005c0947 */ /* 0x000fea0003800000 */
[----:B------:R-:W1:Y:S01]  /*0c10*/  LDC.64 R20, c[0x0][0x628] ;  /* 0x00018a00ff147b82 */ /* 0x000e620000000a00 */
[----:B------:R-:W-:Y:S02]  /*0c20*/  IMAD.MOV.U32 R8, RZ, RZ, R18 ;  /* 0x000000ffff087224 */ /* 0x000fe400078e0012 */
[----:B------:R-:W-:-:S05]  /*0c30*/  IMAD.MOV.U32 R9, RZ, RZ, R17 ;  /* 0x000000ffff097224 */ /* 0x000fca00078e0011 */
[----:B------:R-:W2:Y:S08]  /*0c40*/  LDC R2, c[0x0][0x630] ;  /* 0x00018c00ff027b82 */ /* 0x000eb00000000800 */
[----:B------:R-:W3:Y:S01]  /*0c50*/  LDC.64 R24, c[0x0][0x620] ;  /* 0x00018800ff187b82 */ /* 0x000ee20000000a00 */
[----:B-1----:R-:W-:-:S04]  /*0c60*/  ISETP.NE.U32.AND P0, PT, R20, RZ, PT ;  /* 0x000000ff1400720c */ /* 0x002fc80003f05070 */
[----:B------:R-:W-:-:S13]  /*0c70*/  ISETP.NE.AND.EX P0, PT, R21, RZ, PT, P0 ;  /* 0x000000ff1500720c */ /* 0x000fda0003f05300 */
[----:B--23--:R-:W-:Y:S05]  /*0c80*/  @!P0 BRA `(.L_x_11) ;  /* 0x0000000000288947 */ /* 0x00cfea0003800000 */
[----:B0-----:R-:W0:Y:S02]  /*0c90*/  LDC R13, c[0x0][0x634] ;  /* 0x00018d00ff0d7b82 */ /* 0x001e240000000800 */
[----:B0-----:R-:W-:-:S05]  /*0ca0*/  IADD3 R13, P0, R18, R13, RZ ;  /* 0x0000000d120d7210 */ /* 0x001fca0007f1e0ff */
[----:B------:R-:W-:-:S04]  /*0cb0*/  IMAD.X R15, RZ, RZ, R17, P0 ;  /* 0x000000ffff0f7224 */ /* 0x000fc800000e0611 */
[----:B------:R-:W-:-:S04]  /*0cc0*/  IMAD.WIDE.U32 R8, R15, R20, RZ ;  /* 0x000000140f087225 */ /* 0x000fc800078e00ff */
[----:B------:R-:W-:-:S04]  /*0cd0*/  IMAD.WIDE.U32 R10, P0, R13, R21, R8 ;  /* 0x000000150d0a7225 */ /* 0x000fc80007800008 */
[----:B------:R-:W-:-:S04]  /*0ce0*/  IMAD.WIDE.U32 R8, R13, R20, RZ ;  /* 0x000000140d087225 */ /* 0x000fc800078e00ff */
[----:B------:R-:W-:Y:S01]  /*0cf0*/  IMAD.X R13, RZ, RZ, RZ, P0 ;  /* 0x000000ffff0d7224 */ /* 0x000fe200000e06ff */
[----:B------:R-:W-:Y:S01]  /*0d00*/  IADD3 RZ, P0, R9, R10, RZ ;  /* 0x0000000a09ff7210 */ /* 0x000fe20007f1e0ff */
[----:B------:R-:W-:-:S04]  /*0d10*/  IMAD.MOV.U32 R12, RZ, RZ, R11 ;  /* 0x000000ffff0c7224 */ /* 0x000fc800078e000b */
[----:B------:R-:W-:-:S08]  /*0d20*/  IMAD.WIDE.U32.X R8, R15, R21, R12, P0 ;  /* 0x000000150f087225 */ /* 0x000fd000000e040c */
.L_x_11:
[-CC-:B------:R-:W-:Y:S01]  /*0d30*/  SHF.R.U64 R31, R8, R2.reuse, R9.reuse ;  /* 0x00000002081f7219 */ /* 0x180fe20000001209 */
[----:B0-----:R-:W0:Y:S01]  /*0d40*/  LDC R12, c[0x0][0x618] ;  /* 0x00018600ff0c7b82 */ /* 0x001e220000000800 */
[----:B------:R-:W-:Y:S01]  /*0d50*/  SHF.R.U32.HI R7, RZ, R2, R9 ;  /* 0x00000002ff077219 */ /* 0x000fe20000011609 */
[----:B------:R-:W-:Y:S01]  /*0d60*/  ULDC UR4, c[0x0][0x150] ;  /* 0x0000540000047ab9 */ /* 0x000fe20000000800 */
[----:B------:R-:W-:Y:S01]  /*0d70*/  IADD3 R11, P0, RZ, -R31, RZ ;  /* 0x8000001fff0b7210 */ /* 0x000fe20007f1e0ff */
[----:B------:R-:W-:Y:S01]  /*0d80*/  IMAD.MOV.U32 R19, RZ, RZ, R17 ;  /* 0x000000ffff137224 */ /* 0x000fe200078e0011 */
[----:B------:R-:W-:-:S03]  /*0d90*/  I2FP.F32.U32 R2, R6 ;  /* 0x0000000600027245 */ /* 0x000fc60000201000 */
[----:B------:R-:W1:Y:S01]  /*0da0*/  LDC.64 R26, c[0x0][0x640] ;  /* 0x00019000ff1a7b82 */ /* 0x000e620000000a00 */
[----:B------:R-:W-:Y:S02]  /*0db0*/  IMAD.X R13, RZ, RZ, ~R7, P0 ;  /* 0x000000ffff0d7224 */ /* 0x000fe400000e0e07 */
[----:B------:R-:W-:Y:S01]  /*0dc0*/  FMUL R2, R2, UR4 ;  /* 0x0000000402027c20 */ /* 0x000fe20008400000 */
[----:B------:R-:W-:Y:S01]  /*0dd0*/  IMAD.WIDE.U32 R8, R11, R24, R18 ;  /* 0x000000180b087225 */ /* 0x000fe200078e0012 */
[----:B------:R-:W-:-:S03]  /*0de0*/  ULDC UR4, c[0x0][0x154] ;  /* 0x0000550000047ab9 */ /* 0x000fc60000000800 */
[----:B------:R-:W-:Y:S01]  /*0df0*/  IMAD R10, R13, R24, RZ ;  /* 0x000000180d0a7224 */ /* 0x000fe200078e02ff */
[----:B------:R-:W2:Y:S01]  /*0e00*/  LDC R7, c[0x0][0x144] ;  /* 0x00005100ff077b82 */ /* 0x000ea20000000800 */
[----:B------:R-:W3:Y:S02]  /*0e10*/  F2I.U32.TRUNC.NTZ R2, R2 ;  /* 0x0000000200027305 */ /* 0x000ee4000020f000 */
[----:B------:R-:W-:-:S04]  /*0e20*/  IMAD R11, R11, R25, R10 ;  /* 0x000000190b0b7224 */ /* 0x000fc800078e020a */
[----:B------:R-:W-:Y:S01]  /*0e30*/  IMAD.IADD R9, R9, 0x1, R11 ;  /* 0x0000000109097824 */ /* 0x000fe200078e020b */
[----:B------:R-:W4:Y:S01]  /*0e40*/  LDC R22, c[0x0][0x608] ;  /* 0x00018200ff167b82 */ /* 0x000f220000000800 */
[----:B------:R-:W-:-:S03]  /*0e50*/  IMAD.MOV.U32 R11, RZ, RZ, -0x1 ;  /* 0xffffffffff0b7424 */ /* 0x000fc600078e00ff */
[--C-:B0-----:R-:W-:Y:S02]  /*0e60*/  SHF.R.U64 R20, R8, R12, R9.reuse ;  /* 0x0000000c08147219 */ /* 0x101fe40000001209 */
[----:B------:R-:W-:Y:S02]  /*0e70*/  I2FP.F32.U32 R8, R14 ;  /* 0x0000000e00087245 */ /* 0x000fe40000201000 */
[----:B------:R-:W0:Y:S01]  /*0e80*/  LDC R24, c[0x0][0x658] ;  /* 0x00019600ff187b82 */ /* 0x000e220000000800 */
[----:B-1----:R-:W-:Y:S01]  /*0e90*/  ISETP.NE.U32.AND P0, PT, R26, RZ, PT ;  /* 0x000000ff1a00720c */ /* 0x002fe20003f05070 */
[----:B---3--:R-:W-:Y:S02]  /*0ea0*/  IMAD.MOV R10, RZ, RZ, -R2 ;  /* 0x000000ffff0a7224 */ /* 0x008fe400078e0a02 */
[----:B------:R-:W-:Y:S01]  /*0eb0*/  FMUL R8, R8, UR4 ;  /* 0x0000000408087c20 */ /* 0x000fe20008400000 */
[----:B------:R-:W-:Y:S02]  /*0ec0*/  SHF.R.U32.HI R9, RZ, R12, R9 ;  /* 0x0000000cff097219 */ /* 0x000fe40000011609 */
[----:B------:R-:W-:Y:S01]  /*0ed0*/  ISETP.NE.AND.EX P0, PT, R27, RZ, PT, P0 ;  /* 0x000000ff1b00720c */ /* 0x000fe20003f05300 */
[----:B------:R1:W3:Y:S01]  /*0ee0*/  F2I.U32.TRUNC.NTZ R15, R8 ;  /* 0x00000008000f7305 */ /* 0x0002e2000020f000 */
[----:B------:R-:W1:Y:S01]  /*0ef0*/  LDC R19, c[0x0][0x148] ;  /* 0x00005200ff137b82 */ /* 0x000e620000000800 */
[----:B--2---:R-:W-:-:S07]  /*0f00*/  IMAD R2, R7, R10, R6 ;  /* 0x0000000a07027224 */ /* 0x004fce00078e0206 */
[----:B------:R-:W2:Y:S01]  /*0f10*/  LDC R25, c[0x0][0x600] ;  /* 0x00018000ff197b82 */ /* 0x000ea20000000800 */
[-CC-:B----4-:R-:W-:Y:S02]  /*0f20*/  SHF.R.U64 R32, R20, R22.reuse, R9.reuse ;  /* 0x0000001614207219 */ /* 0x190fe40000001209 */
[----:B------:R-:W-:Y:S01]  /*0f30*/  SHF.R.U32.HI R7, RZ, R22, R9 ;  /* 0x00000016ff077219 */ /* 0x000fe20000011609 */
[----:B------:R-:W-:-:S04]  /*0f40*/  IMAD.MOV.U32 R9, RZ, RZ, 0x1 ;  /* 0x00000001ff097424 */ /* 0x000fc800078e00ff */
[----:B------:R-:W4:Y:S01]  /*0f50*/  LDC R28, c[0x0][0x648] ;  /* 0x00019200ff1c7b82 */ /* 0x000f220000000800 */
[-C--:B0-----:R-:W-:Y:S02]  /*0f60*/  SHF.L.U32 R6, R11, R24.reuse, RZ ;  /* 0x000000180b067219 */ /* 0x081fe400000006ff */
[--C-:B------:R-:W-:Y:S02]  /*0f70*/  SHF.R.U64 R22, R32, R24, R7.reuse ;  /* 0x0000001820167219 */ /* 0x100fe40000001207 */
[----:B------:R-:W-:Y:S02]  /*0f80*/  LOP3.LUT R13, RZ, R6, RZ, 0x33, !PT ;  /* 0x00000006ff0d7212 */ /* 0x000fe400078e33ff */
[-C--:B------:R-:W-:Y:S01]  /*0f90*/  SHF.R.U32.HI R7, RZ, R24.reuse, R7 ;  /* 0x00000018ff077219 */ /* 0x080fe20000011607 */
[----:B------:R-:W0:Y:S01]  /*0fa0*/  LDC R29, c[0x0][0x638] ;  /* 0x00018e00ff1d7b82 */ /* 0x000e220000000800 */
[----:B------:R-:W-:Y:S01]  /*0fb0*/  SHF.L.U32 R12, R9, R24, RZ ;  /* 0x00000018090c7219 */ /* 0x000fe200000006ff */
[----:B------:R-:W-:-:S06]  /*0fc0*/  IMAD.MOV.U32 R6, RZ, RZ, R22 ;  /* 0x000000ffff067224 */ /* 0x000fcc00078e0016 */
[----:B------:R-:W0:Y:S01]  /*0fd0*/  LDC R30, c[0x0][0x610] ;  /* 0x00018400ff1e7b82 */ /* 0x000e220000000800 */
[----:B-1-3--:R-:W-:Y:S05]  /*0fe0*/  @!P0 BRA `(.L_x_12) ;  /* 0x0000000000288947 */ /* 0x00afea0003800000 */
[----:B------:R-:W1:Y:S02]  /*0ff0*/  LDC R11, c[0x0][0x64c] ;  /* 0x00019300ff0b7b82 */ /* 0x000e640000000800 */
[----:B-1----:R-:W-:-:S05]  /*1000*/  IADD3 R11, P0, R22, R11, RZ ;  /* 0x0000000b160b7210 */ /* 0x002fca0007f1e0ff */
        /* <DEDUP_REMOVED lines=8> */
.L_x_12:
[----:B----4-:R-:W-:Y:S01]  /*1090*/  SHF.R.U64 R6, R6, R28, R7 ;  /* 0x0000001c06067219 */ /* 0x010fe20000001207 */
[----:B--2---:R-:W-:Y:S01]  /*10a0*/  VIADD R7, R25, 0xffffffff ;  /* 0xffffffff19077836 */ /* 0x004fe20000000000 */
[----:B------:R-:W-:Y:S01]  /*10b0*/  LOP3.LUT R13, R32, R13, RZ, 0xc0, !PT ;  /* 0x0000000d200d7212 */ /* 0x000fe200078ec0ff */
[----:B------:R-:W-:Y:S02]  /*10c0*/  IMAD.MOV R15, RZ, RZ, -R15 ;  /* 0x000000ffff0f7224 */ /* 0x000fe400078e0a0f */
[----:B------:R-:W-:Y:S01]  /*10d0*/  IMAD.MOV R8, RZ, RZ, -R6 ;  /* 0x000000ffff087224 */ /* 0x000fe200078e0a06 */
[----:B------:R-:W-:Y:S01]  /*10e0*/  LOP3.LUT R7, R20, R7, RZ, 0xc0, !PT ;  /* 0x0000000714077212 */ /* 0x000fe200078ec0ff */
[----:B------:R-:W-:Y:S02]  /*10f0*/  IMAD R13, R12, R6, R13 ;  /* 0x000000060c0d7224 */ /* 0x000fe400078e020d */
[----:B------:R-:W-:Y:S02]  /*1100*/  @P1 IMAD R2, R19, R15, R14 ;  /* 0x0000000f13021224 */ /* 0x000fe400078e020e */
[----:B0-----:R-:W-:-:S02]  /*1110*/  IMAD R6, R8, R29, R22 ;  /* 0x0000001d08067224 */ /* 0x001fc400078e0216 */
[----:B------:R-:W-:Y:S02]  /*1120*/  IMAD R2, R13, R30, R2 ;  /* 0x0000001e0d027224 */ /* 0x000fe400078e0202 */
[----:B------:R-:W-:Y:S02]  /*1130*/  IMAD R19, R6, R25, R7 ;  /* 0x0000001906137224 */ /* 0x000fe400078e0207 */
[----:B------:R-:W-:-:S03]  /*1140*/  IMAD.MOV.U32 R8, RZ, RZ, 0x1 ;  /* 0x00000001ff087424 */ /* 0x000fc600078e00ff */
[----:B------:R-:W-:Y:S02]  /*1150*/  SEL R22, R19, R2, !P1 ;  /* 0x0000000213167207 */ /* 0x000fe40004800000 */
[----:B------:R-:W-:Y:S01]  /*1160*/  SEL R19, R2, R19, !P1 ;  /* 0x0000001302137207 */ /* 0x000fe20004800000 */
[----:B------:R-:W-:-:S07]  /*1170*/  IMAD.MOV.U32 R2, RZ, RZ, R31 ;  /* 0x000000ffff027224 */ /* 0x000fce00078e001f */
.L_x_10:
[----:B------:R-:W-:Y:S05]  /*1180*/  @!P2 BRA `(.L_x_13) ;  /* 0x000000900084a947 */ /* 0x000fea0003800000 */
[----:B------:R-:W-:-:S13]  /*1190*/  ISETP.GT.U32.AND P0, PT, R33, 0x1, PT ;  /* 0x000000012100780c */ /* 0x000fda0003f04070 */
[----:B------:R-:W-:Y:S05]  /*11a0*/  @P0 EXIT ;  /* 0x000000000000094d */ /* 0x000fea0003800000 */
.L_x_14:
[----:B------:R-:W-:-:S08]  /*11b0*/  NOP ;  /* 0x0000000000007918 */ /* 0x000fd00000000000 */
[----:B------:R-:W1:Y:S02]  /*11c0*/  USETMAXREG.TRY_ALLOC.CTAPOOL UP0, 0xe8 ;  /* 0x000000e8000079c8 */ /* 0x000e640008000600 */
[----:B-1----:R-:W-:-:S13]  /*11d0*/  PLOP3.LUT P0, PT, PT, PT, UP0, 0x80, 0x0 ;  /* 0x000000000000781c */ /* 0x002fda0003f0f008 */
[----:B------:R-:W-:Y:S05]  /*11e0*/  @!P0 BRA `(.L_x_14) ;  /* 0xfffffffc00f08947 */ /* 0x000fea000383ffff */
[----:B------:R-:W-:-:S13]  /*11f0*/  LOP3.LUT P0, RZ, R8, 0xff, RZ, 0xc0, !PT ;  /* 0x000000ff08ff7812 */ /* 0x000fda000780c0ff */
[----:B------:R-:W-:Y:S05]  /*1200*/  @!P0 EXIT ;  /* 0x000000000000894d */ /* 0x000fea0003800000 */
[----:B------:R-:W1:Y:S01]  /*1210*/  S2UR UR4, SR_CgaCtaId ;  /* 0x00000000000479c3 */ /* 0x000e620000008800 */
[----:B------:R-:W-:Y:S01]  /*1220*/  VIADD R6, R5, 0xffffffff ;  /* 0xffffffff05067836 */ /* 0x000fe20000000000 */
[----:B------:R-:W-:Y:S01]  /*1230*/  SHF.R.S32.HI R0, RZ, 0x1f, R3 ;  /* 0x0000001fff007819 */ /* 0x000fe20000011403 */
[----:B------:R-:W-:Y:S01]  /*1240*/  UMOV UR41, 0x400 ;  /* 0x0000040000297882 */ /* 0x000fe20000000000 */
[----:B------:R-:W-:Y:S01]  /*1250*/  UISETP.LT.AND UP0, UPT, UR37, 0x1, UPT ;  /* 0x000000012500788c */ /* 0x000fe2000bf01270 */
[----:B------:R-:W-:Y:S01]  /*1260*/  LOP3.LUT R172, R16, 0x1, RZ, 0xfc, !PT ;  /* 0x0000000110ac7812 */ /* 0x000fe200078efcff */
[----:B------:R-:W-:Y:S01]  /*1270*/  USHF.L.U32 UR44, UR37, 0x1, URZ ;  /* 0x00000001252c7899 */ /* 0x000fe2000800063f */
[----:B------:R-:W-:Y:S01]  /*1280*/  R2UR UR42, R6 ;  /* 0x00000000062a72ca */ /* 0x000fe200000e0000 */
[----:B------:R-:W-:Y:S01]  /*1290*/  USEL UR43, UR37, 0x1, UP0 ;  /* 0x00000001252b7887 */ /* 0x000fe20008000000 */
[CC--:B------:R-:W-:Y:S02]  /*12a0*/  LEA.HI R4, R0.reuse, R3.reuse, RZ, 0x2 ;  /* 0x0000000300047211 */ /* 0x0c0fe400078f10ff */
[----:B------:R-:W-:Y:S01]  /*12b0*/  LEA.HI R0, R0, R3, RZ, 0x5 ;  /* 0x0000000300007211 */ /* 0x000fe200078f28ff */
[----:B------:R-:W-:Y:S01]  /*12c0*/  UIADD3 UR43, -UR43, UR37, URZ ;  /* 0x000000252b2b7290 */ /* 0x000fe2000fffe13f */
[----:B------:R-:W-:-:S02]  /*12d0*/  SHF.R.S32.HI R154, RZ, 0x2, R4 ;  /* 0x00000002ff9a7819 */ /* 0x000fc40000011404 */
[----:B------:R-:W-:Y:S02]  /*12e0*/  SHF.R.S32.HI R5, RZ, 0x1f, R4 ;  /* 0x0000001fff057819 */ /* 0x000fe40000011404 */
[----:B------:R-:W-:Y:S02]  /*12f0*/  LOP3.LUT R156, R4, 0xfffffffc, RZ, 0xc0, !PT ;  /* 0xfffffffc049c7812 */ /* 0x000fe400078ec0ff */
[----:B------:R-:W-:Y:S01]  /*1300*/  LEA.HI R5, R5, R154, RZ, 0x3 ;  /* 0x0000009a05057211 */ /* 0x000fe200078f18ff */
[----:B------:R-:W-:Y:S01]  /*1310*/  USHF.L.U32 UR42, UR42, 0x3, URZ ;  /* 0x000000032a2a7899 */ /* 0x000fe2000800063f */
[----:B------:R-:W-:Y:S01]  /*1320*/  ISETP.NE.AND P0, PT, R6, RZ, PT ;  /* 0x000000ff0600720c */ /* 0x000fe20003f05270 */
[----:B------:R-:W-:Y:S01]  /*1330*/  IMAD.IADD R156, R3, 0x1, -R156 ;  /* 0x00000001039c7824 */ /* 0x000fe200078e0a9c */
[----:B------:R-:W-:Y:S01]  /*1340*/  LOP3.LUT R5, R5, 0xfffffff8, RZ, 0xc0, !PT ;  /* 0xfffffff805057812 */ /* 0x000fe200078ec0ff */
[----:B-1----:R-:W-:Y:S01]  /*1350*/  ULEA UR41, UR4, UR41, 0x18 ;  /* 0x0000002904297291 */ /* 0x002fe2000f8ec03f */
[----:B------:R-:W-:Y:S01]  /*1360*/  SEL R173, RZ, 0x1, P0 ;  /* 0x00000001ffad7807 */ /* 0x000fe20000000000 */
[----:B------:R-:W-:Y:S01]  /*1370*/  IMAD.U32 R158, RZ, RZ, UR42 ;  /* 0x0000002aff9e7e24 */ /* 0x000fe2000f8e00ff */
[----:B------:R-:W-:Y:S01]  /*1380*/  ULDC UR4, c[0x0][0x284] ;  /* 0x0000a10000047ab9 */ /* 0x000fe20000000800 */
[----:B------:R-:W-:Y:S01]  /*1390*/  IMAD.IADD R154, R154, 0x1, -R5 ;  /* 0x000000019a9a7824 */ /* 0x000fe200078e0a05 */
[----:B------:R-:W-:Y:S01]  /*13a0*/  UIADD3 UR45, UR41, 0x60, URZ ;  /* 0x00000060292d7890 */ /* 0x000fe2000fffe03f */
[----:B------:R-:W-:-:S02]  /*13b0*/  SHF.R.S32.HI R5, RZ, 0x5, R0 ;  /* 0x00000005ff057819 */ /* 0x000fc40000011400 */
[C---:B------:R-:W-:Y:S02]  /*13c0*/  LOP3.LUT R160, R158.reuse, 0x8, RZ, 0xc0, !PT ;  /* 0x000000089ea07812 */ /* 0x040fe400078ec0ff */
[--C-:B------:R-:W-:Y:S01]  /*13d0*/  SHF.R.S32.HI R155, RZ, 0x1f, R154.reuse ;  /* 0x0000001fff9b7819 */ /* 0x100fe2000001149a */
[C-C-:B------:R-:W-:Y:S01]  /*13e0*/  IMAD R161, R5.reuse, -0x10, -R154.reuse ;  /* 0xfffffff005a17824 */ /* 0x140fe200078e0a9a */
[----:B------:R-:W-:Y:S01]  /*13f0*/  LOP3.LUT R158, R158, 0x8, RZ, 0xc, !PT ;  /* 0x000000089e9e7812 */ /* 0x000fe200078e0cff */
[----:B------:R-:W-:Y:S01]  /*1400*/  IMAD.U32 R157, RZ, RZ, UR45 ;  /* 0x0000002dff9d7e24 */ /* 0x000fe2000f8e00ff */
[----:B------:R-:W-:Y:S01]  /*1410*/  LOP3.LUT R160, R160, 0x18, RZ, 0x3c, !PT ;  /* 0x00000018a0a07812 */ /* 0x000fe200078e3cff */
[----:B------:R-:W-:-:S04]  /*1420*/  IMAD.WIDE R154, R5, 0x10, R154 ;  /* 0x00000010059a7825 */ /* 0x000fc800078e029a */
[----:B------:R-:W-:Y:S02]  /*1430*/  VIADD R159, R157, UR42 ;  /* 0x0000002a9d9f7c36 */ /* 0x000fe40008000000 */
[----:B------:R-:W-:-:S07]  /*1440*/  VIADD R161, R161, UR4 ;  /* 0x00000004a1a17c36 */ /* 0x000fce0008000000 */
.L_x_290:
[----:B------:R-:W-:Y:S01]  /*1450*/  SHF.L.U32 R0, R173, 0x1f, RZ ;  /* 0x0000001fad007819 */ /* 0x000fe200000006ff */
[----:B------:R-:W-:Y:S02]  /*1460*/  ULDC UR4, c[0x0][0x28c] ;  /* 0x0000a30000047ab9 */ /* 0x000fe40000000800 */
[----:B------:R-:W-:Y:S01]  /*1470*/  ISETP.LT.AND P1, PT, RZ, UR4, PT ;  /* 0x00000004ff007c0c */ /* 0x000fe2000bf21270 */
[----:B------:R-:W1:Y:S02]  /*1480*/  SYNCS.PHASECHK.TRANS64.TRYWAIT P0, [R157+UR42], R0 ;  /* 0x000000009d0075a7 */ /* 0x000e64000800016a */
[----:B-1-34-:R-:W-:Y:S10]  /*1490*/  @!P0 BRA `(.L_x_15) ;  /* 0x000000a000348947 */ /* 0x01aff40003800000 */
.L_x_313:
[----:B------:R-:W-:Y:S05]  /*14a0*/  @P1 BRA `(.L_x_16) ;  /* 0x0000000000401947 */ /* 0x000fea0003800000 */
[----:B-1----:R-:W-:Y:S01]  /*14b0*/  MOV R0, 0x0 ;  /* 0x0000000000007802 */ /* 0x002fe20000000f00 */
[----:B------:R-:W-:Y:S01]  /*14c0*/  ULDC.64 UR4, c[0x4][0x68] ;  /* 0x01001a0000047ab9 */ /* 0x000fe20000000a00 */
[----:B------:R-:W-:Y:S01]  /*14d0*/  ULDC.64 UR6, c[0x4][0x8] ;  /* 0x0100020000067ab9 */ /* 0x000fe20000000a00 */
[----:B------:R-:W-:Y:S01]  /*14e0*/  IMAD.U32 R4, RZ, RZ, UR4 ;  /* 0x00000004ff047e24 */ /* 0x000fe2000f8e00ff */
[----:B------:R1:W2:Y:S01]  /*14f0*/  LDC.64 R14, c[0x4][R0] ;  /* 0x01000000000e7b82 */ /* 0x0002a20000000a00 */
[----:B------:R-:W-:Y:S01]  /*1500*/  IMAD.U32 R5, RZ, RZ, UR5 ;  /* 0x00000005ff057e24 */ /* 0x000fe2000f8e00ff */
[----:B------:R-:W-:Y:S01]  /*1510*/  ULDC.64 UR4, c[0x4][0x70] ;  /* 0x01001c0000047ab9 */ /* 0x000fe20000000a00 */
[----:B------:R-:W-:Y:S02]  /*1520*/  IMAD.U32 R10, RZ, RZ, UR6 ;  /* 0x00000006ff0a7e24 */ /* 0x000fe4000f8e00ff */
[----:B------:R-:W-:Y:S02]  /*1530*/  IMAD.U32 R6, RZ, RZ, UR4 ;  /* 0x00000004ff067e24 */ /* 0x000fe4000f8e00ff */
[----:B------:R-:W-:-:S02]  /*1540*/  IMAD.U32 R7, RZ, RZ, UR5 ;  /* 0x00000005ff077e24 */ /* 0x000fc4000f8e00ff */
[----:B------:R-:W-:Y:S02]  /*1550*/  IMAD.U32 R11, RZ, RZ, UR7 ;  /* 0x00000007ff0b7e24 */ /* 0x000fe4000f8e00ff */
[----:B------:R-:W-:Y:S02]  /*1560*/  IMAD.MOV.U32 R8, RZ, RZ, 0x1e1 ;  /* 0x000001e1ff087424 */ /* 0x000fe400078e00ff */
[----:B0-----:R-:W-:Y:S02]  /*1570*/  IMAD.MOV.U32 R12, RZ, RZ, 0x1 ;  /* 0x00000001ff0c7424 */ /* 0x001fe400078e00ff */
[----:B-1----:R-:W-:-:S07]  /*1580*/  IMAD.MOV.U32 R13, RZ, RZ, RZ ;  /* 0x000000ffff0d7224 */ /* 0x002fce00078e00ff */
[----:B------:R-:W-:-:S07]  /*1590*/  LEPC R20, `(.L_x_16) ;  /* 0x000000001014794e */ /* 0x000fce0000000000 */
[----:B--2--5:R-:W-:Y:S05]  /*15a0*/  CALL.ABS.NOINC R14 ;  /* 0x000000000e007343 */ /* 0x024fea0003c00000 */
.L_x_16:
[----:B------:R-:W-:-:S13]  /*15b0*/  ISETP.NE.AND P0, PT, R172, 0x3, PT ;  /* 0x00000003ac00780c */ /* 0x000fda0003f05270 */
[----:B------:R-:W-:Y:S05]  /*15c0*/  @!P0 BRA `(.L_x_17) ;  /* 0x0000000000048947 */ /* 0x000fea0003800000 */
[----:B------:R-:W-:Y:S01]  /*15d0*/  BPT.TRAP 0x1 ;  /* 0x000000040000795c */ /* 0x000fe20000300000 */
.L_x_17:
[----:B------:R-:W-:Y:S02]  /*15e0*/  IMAD.U32 R3, RZ, RZ, UR36 ;  /* 0x00000024ff037e24 */ /* 0x000fe4000f8e00ff */
[----:B-1----:R-:W-:-:S03]  /*15f0*/  IMAD.U32 R0, RZ, RZ, UR40 ;  /* 0x00000028ff007e24 */ /* 0x002fc6000f8e00ff */
[----:B------:R-:W-:Y:S02]  /*1600*/  LEA R3, R3, UR41, 0x3 ;  /* 0x0000002903037c11 */ /* 0x000fe4000f8e18ff */
[----:B------:R-:W-:-:S04]  /*1610*/  SHF.L.U32 R0, R0, 0x1f, RZ ;  /* 0x0000001f00007819 */ /* 0x000fc800000006ff */
[----:B------:R1:W2:Y:S01]  /*1620*/  SYNCS.PHASECHK.TRANS64.TRYWAIT P1, [R3+URZ], R0 ;  /* 0x00000000030075a7 */ /* 0x0002a2000802017f */
[----:B------:R-:W-:Y:S05]  /*1630*/  @!P0 BRA `(.L_x_18) ;  /* 0x0000000000048947 */ /* 0x000fea0003800000 */
[----:B------:R-:W-:Y:S01]  /*1640*/  BPT.TRAP 0x1 ;  /* 0x000000040000795c */ /* 0x000fe20000300000 */
.L_x_18:
[----:B------:R-:W-:-:S05]  /*1650*/  IMAD.U32 R4, RZ, RZ, UR43 ;  /* 0x0000002bff047e24 */ /* 0x000fca000f8e00ff */
[----:B------:R-:W-:Y:S01]  /*1660*/  ISETP.GE.AND P2, PT, R4, 0x1, PT ;  /* 0x000000010400780c */ /* 0x000fe20003f46270 */
[----:B--2---:R-:W-:-:S12]  /*1670*/  @P1 BRA `(.L_x_19) ;  /* 0x0000000000081947 */ /* 0x004fd80003800000 */
[----:B------:R-:W2:Y:S02]  /*1680*/  SYNCS.PHASECHK.TRANS64.TRYWAIT P1, [R3+URZ], R0 ;  /* 0x00000000030075a7 */ /* 0x000ea4000802017f */
[----:B--2---:R-:W-:Y:S05]  /*1690*/  @!P1 BRA `(.L_x_20) ;  /* 0x0000009c00c89947 */ /* 0x004fea0003800000 */
.L_x_19:
[----:B------:R-:W-:Y:S05]  /*16a0*/  WARPSYNC.ALL ;  /* 0x0000000000007948 */ /* 0x000fea0003800000 */
[----:B------:R-:W-:Y:S01]  /*16b0*/  UIADD3 UR4, UR41, 0x180, URZ ;  /* 0x0000018029047890 */ /* 0x000fe2000fffe03f */
[----:B------:R-:W-:Y:S01]  /*16c0*/  WARPGROUP.ARRIVE ;  /* 0x00000000000079c5 */ /* 0x000fe20000000000 */
[----:B------:R-:W-:Y:S02]  /*16d0*/  UIADD3 UR5, UR41, 0xa180, URZ ;  /* 0x0000a18029057890 */ /* 0x000fe4000fffe03f */
[----:B------:R-:W-:Y:S02]  /*16e0*/  USHF.R.U32.HI UR4, URZ, 0x4, UR4 ;  /* 0x000000043f047899 */ /* 0x000fe40008011604 */
[----:B------:R-:W-:-:S02]  /*16f0*/  USHF.R.U32.HI UR5, URZ, 0x4, UR5 ;  /* 0x000000043f057899 */ /* 0x000fc40008011605 */
[----:B------:R-:W-:Y:S02]  /*1700*/  ULOP3.LUT UR4, UR4, 0x3fff, URZ, 0xc0, !UPT ;  /* 0x00003fff04047892 */ /* 0x000fe4000f8ec03f */
[----:B------:R-:W-:Y:S02]  /*1710*/  ULOP3.LUT UR5, UR5, 0x3fff, URZ, 0xc0, !UPT ;  /* 0x00003fff05057892 */ /* 0x000fe4000f8ec03f */
[----:B------:R-:W-:Y:S02]  /*1720*/  ULOP3.LUT UR8, UR4, 0x10000, URZ, 0xfc, !UPT ;  /* 0x0001000004087892 */ /* 0x000fe4000f8efc3f */
[----:B------:R-:W-:Y:S02]  /*1730*/  ULOP3.LUT UR9, UR5, 0x2000000, URZ, 0xfc, !UPT ;  /* 0x0200000005097892 */ /* 0x000fe4000f8efc3f */
[----:B------:R-:W-:Y:S02]  /*1740*/  ULEA UR10, UR36, UR8, 0x9 ;  /* 0x00000008240a7291 */ /* 0x000fe4000f8e483f */
[----:B------:R-:W-:Y:S01]  /*1750*/  ULEA UR11, UR36, UR9, 0xb ;  /* 0x00000009240b7291 */ /* 0x000fe2000f8e583f */
[----:B------:R-:W-:Y:S01]  /*1760*/  UMOV UR5, 0x40000040 ;  /* 0x4000004000057882 */ /* 0x000fe20000000000 */
[----:B------:R-:W-:-:S03]  /*1770*/  UMOV UR7, 0x40000040 ;  /* 0x4000004000077882 */ /* 0x000fc60000000000 */
[----:B------:R-:W-:Y:S02]  /*1780*/  UMOV UR4, UR10 ;  /* 0x0000000a00047c82 */ /* 0x000fe40008000000 */
[----:B------:R-:W-:Y:S02]  /*1790*/  UMOV UR6, UR11 ;  /* 0x0000000b00067c82 */ /* 0x000fe40008000000 */
[----:B------:R-:W-:Y:S01]  /*17a0*/  HGMMA.64x256x16.F32 R24, gdesc[UR4].tnspB, RZ, !UPT, gsb0 ;  /* 0x43e00000041879f0 */ /* 0x000fe2000c0008ff */
[----:B------:R-:W-:Y:S02]  /*17b0*/  UIADD3 UR4, UR10, 0x2, URZ ;  /* 0x000000020a047890 */ /* 0x000fe4000fffe03f */
[----:B------:R-:W-:Y:S01]  /*17c0*/  UIADD3 UR6, UR11, 0x80, URZ ;  /* 0x000000800b067890 */ /* 0x000fe2000fffe03f */
[----:B------:R-:W-:Y:S01]  /*17d0*/  UMOV UR5, 0x40000040 ;  /* 0x4000004000057882 */ /* 0x000fe20000000000 */
[----:B------:R-:W-:Y:S01]  /*17e0*/  UMOV UR7, 0x40000040 ;  /* 0x4000004000077882 */ /* 0x000fe20000000000 */
[----:B------:R-:W-:-:S02]  /*17f0*/  WARPGROUP.DEPBAR.LE gsb0, 0x0 ;  /* 0x00008000000079c5 */ /* 0x000fc40000010000 */
[----:B------:R-:W-:-:S15]  /*1800*/  WARPGROUP.ARRIVE ;  /* 0x00000000000079c5 */ /* 0x000fde0000000000 */
[----:B------:R-:W-:-:S05]  /*1810*/  NOP ;  /* 0x0000000000007918 */ /* 0x000fca0000000000 */
[----:B------:R-:W-:Y:S01]  /*1820*/  HGMMA.64x256x16.F32 R24, gdesc[UR4].tnspB, R24, gsb0 ;  /* 0x43e00000041879f0 */ /* 0x000fe20008000818 */
[----:B------:R-:W-:Y:S02]  /*1830*/  UIADD3 UR4, UR10, 0x4, URZ ;  /* 0x000000040a047890 */ /* 0x000fe4000fffe03f */
[----:B------:R-:W-:Y:S01]  /*1840*/  UIADD3 UR6, UR11, 0x100, URZ ;  /* 0x000001000b067890 */ /* 0x000fe2000fffe03f */
[----:B------:R-:W-:Y:S01]  /*1850*/  UMOV UR5, 0x40000040 ;  /* 0x4000004000057882 */ /* 0x000fe20000000000 */
[----:B------:R-:W-:Y:S01]  /*1860*/  UMOV UR7, 0x40000040 ;  /* 0x4000004000077882 */ /* 0x000fe20000000000 */
[----:B------:R-:W-:Y:S02]  /*1870*/  WARPGROUP.DEPBAR.LE gsb0, 0x0 ;  /* 0x00008000000079c5 */ /* 0x000fe40000010000 */
        /* <DEDUP_REMOVED lines=10> */
[----:B------:R-:W-:Y:S03]  /*1920*/  HGMMA.64x256x16.F32 R24, gdesc[UR4].tnspB, R24, gsb0 ;  /* 0x43e00000041879f0 */ /* 0x000fe60008000818 */
[----:B------:R-:W-:Y:S02]  /*1930*/  WARPGROUP.DEPBAR.LE gsb0, 0x0 ;  /* 0x00008000000079c5 */ /* 0x000fe40000010000 */
[----:B------:R-:W-:Y:S05]  /*1940*/  @!P2 BRA `(.L_x_21) ;  /* 0x00000004001ca947 */ /* 0x000fea0003800000 */
[----:B------:R-:W-:Y:S01]  /*1950*/  UIADD3 UR4, UR36, 0x1, URZ ;  /* 0x0000000124047890 */ /* 0x000fe2000fffe03f */
[----:B-12---:R-:W-:Y:S01]  /*1960*/  IMAD.U32 R0, RZ, RZ, UR43 ;  /* 0x0000002bff007e24 */ /* 0x006fe2000f8e00ff */
[----:B------:R-:W-:Y:S02]  /*1970*/  UMOV UR11, UR36 ;  /* 0x00000024000b7c82 */ /* 0x000fe40008000000 */
[----:B------:R-:W-:-:S04]  /*1980*/  UISETP.NE.AND UP0, UPT, UR4, 0x5, UPT ;  /* 0x000000050400788c */ /* 0x000fc8000bf05270 */
[----:B------:R-:W-:Y:S02]  /*1990*/  USEL UR5, URZ, 0x1, UP0 ;  /* 0x000000013f057887 */ /* 0x000fe40008000000 */
[----:B------:R-:W-:Y:S02]  /*19a0*/  USEL UR10, UR4, URZ, UP0 ;  /* 0x0000003f040a7287 */ /* 0x000fe40008000000 */
[----:B------:R-:W-:-:S06]  /*19b0*/  ULOP3.LUT UR5, UR40, UR5, URZ, 0x3c, !UPT ;  /* 0x0000000528057292 */ /* 0x000fcc000f8e3c3f */
[----:B------:R-:W-:-:S07]  /*19c0*/  IMAD.U32 R5, RZ, RZ, UR5 ;  /* 0x00000005ff057e24 */ /* 0x000fce000f8e00ff */
.L_x_28:
[----:B-12---:R-:W-:Y:S05]  /*19d0*/  @!P0 BRA `(.L_x_22) ;  /* 0x0000000000048947 */ /* 0x006fea0003800000 */
[----:B------:R-:W-:Y:S01]  /*19e0*/  BPT.TRAP 0x1 ;  /* 0x000000040000795c */ /* 0x000fe20000300000 */
.L_x_22:
[----:B------:R-:W-:Y:S01]  /*19f0*/  ULEA UR4, UR10, UR41, 0x3 ;  /* 0x000000290a047291 */ /* 0x000fe2000f8e183f */
[----:B------:R-:W-:-:S08]  /*1a00*/  SHF.L.U32 R3, R5, 0x1f, RZ ;  /* 0x0000001f05037819 */ /* 0x000fd000000006ff */
[----:B------:R1:W2:Y:S01]  /*1a10*/  SYNCS.PHASECHK.TRANS64.TRYWAIT P1, [UR4], R3 ;  /* 0x00000003ff0075a7 */ /* 0x0002a20008020144 */
[----:B------:R-:W-:Y:S05]  /*1a20*/  @!P0 BRA `(.L_x_23) ;  /* 0x0000000000048947 */ /* 0x000fea0003800000 */
[----:B------:R-:W-:Y:S01]  /*1a30*/  BPT.TRAP 0x1 ;  /* 0x000000040000795c */ /* 0x000fe20000300000 */
.L_x_23:
[----:B--2---:R-:W-:Y:S05]  /*1a40*/  @P1 BRA `(.L_x_24) ;  /* 0x0000000000081947 */ /* 0x004fea0003800000 */
[----:B------:R-:W2:Y:S02]  /*1a50*/  SYNCS.PHASECHK.TRANS64.TRYWAIT P1, [UR4], R3 ;  /* 0x00000003ff0075a7 */ /* 0x000ea40008020144 */
[----:B--2---:R-:W-:Y:S05]  /*1a60*/  @!P1 BRA `(.L_x_25) ;  /* 0x0000009800e89947 */ /* 0x004fea0003800000 */
.L_x_24:
[----:B------:R-:W-:Y:S01]  /*1a70*/  ULEA UR12, UR10, UR8, 0x9 ;  /* 0x000000080a0c7291 */ /* 0x000fe2000f8e483f */
[----:B------:R-:W-:Y:S01]  /*1a80*/  WARPGROUP.ARRIVE ;  /* 0x00000000000079c5 */ /* 0x000fe20000000000 */
[----:B------:R-:W-:Y:S01]  /*1a90*/  ULEA UR13, UR10, UR9, 0xb ;  /* 0x000000090a0d7291 */ /* 0x000fe2000f8e583f */
[----:B------:R-:W-:Y:S01]  /*1aa0*/  UMOV UR5, 0x40000040 ;  /* 0x4000004000057882 */ /* 0x000fe20000000000 */
[----:B------:R-:W-:-:S03]  /*1ab0*/  UMOV UR7, 0x40000040 ;  /* 0x4000004000077882 */ /* 0x000fc60000000000 */
[----:B------:R-:W-:Y:S02]  /*1ac0*/  UMOV UR4, UR12 ;  /* 0x0000000c00047c82 */ /* 0x000fe40008000000 */
[----:B------:R-:W-:Y:S02]  /*1ad0*/  UMOV UR6, UR13 ;  /* 0x0000000d00067c82 */ /* 0x000fe40008000000 */
[----:B------:R-:W-:Y:S01]  /*1ae0*/  HGMMA.64x256x16.F32 R24, gdesc[UR4].tnspB, R24, gsb0 ;  /* 0x43e00000041879f0 */ /* 0x000fe20008000818 */
        /* <DEDUP_REMOVED lines=26> */
[----:B------:R-:W-:Y:S01]  /*1c90*/  BPT.TRAP 0x1 ;  /* 0x000000040000795c */ /* 0x000fe20000300000 */
.L_x_26:
[----:B------:R-:W-:Y:S01]  /*1ca0*/  ULEA UR4, UR11, UR41, 0x3 ;  /* 0x000000290b047291 */ /* 0x000fe2000f8e183f */
[----:B------:R-:W-:-:S03]  /*1cb0*/  ISETP.GT.U32.AND P1, PT, R16, 0x1, PT ;  /* 0x000000011000780c */ /* 0x000fc60003f24070 */
[----:B------:R-:W-:-:S04]  /*1cc0*/  UIADD3 UR4, UR4, 0x28, URZ ;  /* 0x0000002804047890 */ /* 0x000fc8000fffe03f */
[----:B------:R-:W-:-:S09]  /*1cd0*/  UPRMT UR4, URZ, 0x654, UR4 ;  /* 0x000006543f047896 */ /* 0x000fd20008000004 */
[----:B------:R-:W-:Y:S01]  /*1ce0*/  SYNCS.ARRIVE.TRANS64.RED.A1T0 RZ, [UR4], RZ ;  /* 0x000000ffffff79a7 */ /* 0x000fe20008100404 */
[----:B------:R-:W-:Y:S05]  /*1cf0*/  @P1 BRA `(.L_x_27) ;  /* 0x0000000000041947 */ /* 0x000fea0003800000 */
[----:B------:R-:W-:Y:S01]  /*1d00*/  BPT.TRAP 0x1 ;  /* 0x000000040000795c */ /* 0x000fe20000300000 */
.L_x_27:
[----:B------:R-:W-:Y:S01]  /*1d10*/  UIADD3 UR10, UR10, 0x1, URZ ;  /* 0x000000010a0a7890 */ /* 0x000fe2000fffe03f */
[C---:B------:R-:W-:Y:S01]  /*1d20*/  ISETP.GT.AND P1, PT, R0.reuse, 0x1, PT ;  /* 0x000000010000780c */ /* 0x040fe20003f24270 */
[----:B------:R-:W-:Y:S01]  /*1d30*/  UIADD3 UR11, UR11, 0x1, URZ ;  /* 0x000000010b0b7890 */ /* 0x000fe2000fffe03f */
[----:B------:R-:W-:Y:S01]  /*1d40*/  VIADD R0, R0, 0xffffffff ;  /* 0xffffffff00007836 */ /* 0x000fe20000000000 */
[----:B------:R-:W-:Y:S02]  /*1d50*/  UISETP.NE.AND UP0, UPT, UR10, 0x5, UPT ;  /* 0x000000050a00788c */ /* 0x000fe4000bf05270 */
[----:B------:R-:W-:Y:S02]  /*1d60*/  UISETP.NE.AND UP1, UPT, UR11, 0x5, UPT ;  /* 0x000000050b00788c */ /* 0x000fe4000bf25270 */
[----:B------:R-:W-:Y:S02]  /*1d70*/  USEL UR4, URZ, 0x1, UP0 ;  /* 0x000000013f047887 */ /* 0x000fe40008000000 */
[----:B------:R-:W-:-:S02]  /*1d80*/  USEL UR10, UR10, URZ, UP0 ;  /* 0x0000003f0a0a7287 */ /* 0x000fc40008000000 */
[----:B------:R-:W-:Y:S02]  /*1d90*/  USEL UR11, UR11, URZ, UP1 ;  /* 0x0000003f0b0b7287 */ /* 0x000fe40008800000 */
[----:B------:R-:W-:Y:S01]  /*1da0*/  LOP3.LUT R5, R5, UR4, RZ, 0x3c, !PT ;  /* 0x0000000405057c12 */ /* 0x000fe2000f8e3cff */
[----:B------:R-:W-:Y:S09]  /*1db0*/  @P1 BRA `(.L_x_28) ;  /* 0xfffffffc00041947 */ /* 0x000ff2000383ffff */
.L_x_21:
[----:B-12---:R-:W1:Y:S01]  /*1dc0*/  LDC R0, c[0x0][0x28c] ;  /* 0x0000a300ff007b82 */ /* 0x006e620000000800 */
[----:B------:R2:W-:Y:S01]  /*1dd0*/  SYNCS.ARRIVE.TRANS64.A1T0 RZ, [R158+UR45], RZ ;  /* 0x000000ff9eff79a7 */ /* 0x0005e2000810002d */
[----:B-1----:R-:W-:-:S13]  /*1de0*/  ISETP.GE.AND P1, PT, R0, 0x1, PT ;  /* 0x000000010000780c */ /* 0x002fda0003f26270 */
[----:B--2---:R-:W-:Y:S05]  /*1df0*/  @!P1 BRA `(.L_x_29) ;  /* 0x0000000000349947 */ /* 0x004fea0003800000 */
[----:B------:R-:W-:Y:S05]  /*1e00*/  @!P0 BRA `(.L_x_30) ;  /* 0x0000000000048947 */ /* 0x000fea0003800000 */
[----:B------:R-:W-:Y:S01]  /*1e10*/  BPT.TRAP 0x1 ;  /* 0x000000040000795c */ /* 0x000fe20000300000 */
.L_x_30:
[----:B------:R-:W-:Y:S01]  /*1e20*/  UIADD3 UR6, UR43, UR36, URZ ;  /* 0x000000242b067290 */ /* 0x000fe2000fffe03f */
[----:B------:R-:W-:-:S03]  /*1e30*/  ISETP.GT.U32.AND P0, PT, R16, 0x1, PT ;  /* 0x000000011000780c */ /* 0x000fc60003f04070 */
[----:B------:R-:W-:-:S04]  /*1e40*/  UIMAD.WIDE.U32 UR4, UR6, -0x33333333, URZ ;  /* 0xcccccccd060478a5 */ /* 0x000fc8000f8e003f */
[----:B------:R-:W-:-:S04]  /*1e50*/  USHF.R.U32.HI UR4, URZ, 0x2, UR5 ;  /* 0x000000023f047899 */ /* 0x000fc80008011605 */
[----:B------:R-:W-:-:S04]  /*1e60*/  UIMAD UR6, UR4, -0x5, UR6 ;  /* 0xfffffffb040678a4 */ /* 0x000fc8000f8e0206 */
[----:B------:R-:W-:-:S04]  /*1e70*/  ULEA UR6, UR6, UR41, 0x3 ;  /* 0x0000002906067291 */ /* 0x000fc8000f8e183f */
[----:B------:R-:W-:-:S04]  /*1e80*/  UIADD3 UR6, UR6, 0x28, URZ ;  /* 0x0000002806067890 */ /* 0x000fc8000fffe03f */
[----:B------:R-:W-:-:S09]  /*1e90*/  UPRMT UR6, URZ, 0x654, UR6 ;  /* 0x000006543f067896 */ /* 0x000fd20008000006 */
[----:B------:R-:W-:Y:S01]  /*1ea0*/  SYNCS.ARRIVE.TRANS64.RED.A1T0 RZ, [UR6], RZ ;  /* 0x000000ffffff79a7 */ /* 0x000fe20008100406 */
[----:B------:R-:W-:Y:S05]  /*1eb0*/  @P0 BRA `(.L_x_29) ;  /* 0x0000000000040947 */ /* 0x000fea0003800000 */
[----:B------:R-:W-:Y:S01]  /*1ec0*/  BPT.TRAP 0x1 ;  /* 0x000000040000795c */ /* 0x000fe20000300000 */
.L_x_29:
[----:B------:R-:W-:Y:S01]  /*1ed0*/  SHF.L.U32 R0, R173, 0x1f, RZ ;  /* 0x0000001fad007819 */ /* 0x000fe200000006ff */
[----:B------:R-:W-:Y:S01]  /*1ee0*/  UIADD3 UR36, UR44, UR36, URZ ;  /* 0x000000242c247290 */ /* 0x000fe2000fffe03f */
[----:B------:R-:W1:Y:S01]  /*1ef0*/  LDC R15, c[0x0][0x288] ;  /* 0x0000a200ff0f7b82 */ /* 0x000e620000000800 */
[----:B------:R-:W-:Y:S01]  /*1f00*/  UISETP.GE.U32.AND UP1, UPT, UR44, 0x5, UPT ;  /* 0x000000052c00788c */ /* 0x000fe2000bf26070 */
[----:B------:R-:W-:Y:S01]  /*1f10*/  IMAD.SHL.U32 R8, R156, 0x2, RZ ;  /* 0x000000029c087824 */ /* 0x000fe200078e00ff */
[----:B------:R-:W-:Y:S02]  /*1f20*/  UISETP.GT.U32.AND UP0, UPT, UR36, 0x4, UPT ;  /* 0x000000042400788c */ /* 0x000fe4000bf04070 */
[----:B------:R-:W-:Y:S02]  /*1f30*/  UIMAD.WIDE.U32 UR4, UR36, -0x33333333, URZ ;  /* 0xcccccccd240478a5 */ /* 0x000fe4000f8e003f */
[----:B------:R-:W-:Y:S01]  /*1f40*/  UISETP.LT.U32.AND UP0, UPT, UR44, 0x5, UP0 ;  /* 0x000000052c00788c */ /* 0x000fe20008701070 */
[----:B------:R-:W2:Y:S01]  /*1f50*/  SYNCS.PHASECHK.TRANS64.TRYWAIT P0, [R157+UR42+0x10], R0 ;  /* 0x000010009d0075a7 */ /* 0x000ea2000800016a */
[----:B------:R-:W-:Y:S01]  /*1f60*/  USHF.R.U32.HI UR4, URZ, 0x2, UR5 ;  /* 0x000000023f047899 */ /* 0x000fe20008011605 */
[----:B------:R-:W-:Y:S01]  /*1f70*/  SHF.R.S32.HI R9, RZ, 0x1f, R8 ;  /* 0x0000001fff097819 */ /* 0x000fe20000011408 */
[----:B------:R-:W-:-:S02]  /*1f80*/  USEL UR6, URZ, 0x1, !UP0 ;  /* 0x000000013f067887 */ /* 0x000fc4000c000000 */
[----:B------:R-:W-:Y:S02]  /*1f90*/  UIMAD UR36, UR4, -0x5, UR36 ;  /* 0xfffffffb042478a4 */ /* 0x000fe4000f8e0224 */
[----:B------:R-:W-:-:S04]  /*1fa0*/  ULOP3.LUT UR40, UR40, UR6, URZ, 0x3c, !UPT ;  /* 0x0000000628287292 */ /* 0x000fc8000f8e3c3f */
[----:B------:R-:W-:Y:S01]  /*1fb0*/  @UP1 ULOP3.LUT UR40, UR40, 0x1, UR4, 0x78, !UPT ;  /* 0x0000000128281892 */ /* 0x000fe2000f8e7804 */
[----:B-12---:R-:W-:Y:S11]  /*1fc0*/  @!P0 BRA `(.L_x_31) ;  /* 0x0000009400a88947 */ /* 0x006ff60003800000 */
.L_x_314:
[----:B------:R-:W-:Y:S01]  /*1fd0*/  IMAD.SHL.U32 R14, R19, 0x40, RZ ;  /* 0x00000040130e7824 */ /* 0x000fe200078e00ff */
[----:B------:R-:W-:Y:S01]  /*1fe0*/  ULDC UR6, c[0x0][0x284] ;  /* 0x0000a10000067ab9 */ /* 0x000fe20000000800 */
[----:B0-----:R-:W-:Y:S01]  /*1ff0*/  IMAD.SHL.U32 R12, R22, 0x100, RZ ;  /* 0x00000100160c7824 */ /* 0x001fe200078e00ff */
[----:B------:R-:W-:Y:S01]  /*2000*/  SHF.R.S32.HI R165, RZ, 0x1f, R2 ;  /* 0x0000001fffa57819 */ /* 0x000fe20000011402 */
[----:B------:R-:W-:Y:S01]  /*2010*/  ULDC.64 UR4, c[0x0][0x5d0] ;  /* 0x0001740000047ab9 */ /* 0x000fe20000000a00 */
[----:B------:R-:W-:Y:S01]  /*2020*/  ISETP.GE.AND P0, PT, R14, UR6, PT ;  /* 0x000000060e007c0c */ /* 0x000fe2000bf06270 */
[----:B------:R-:W-:Y:S01]  /*2030*/  IMAD.WIDE.U32 R4, R2, UR4, R8 ;  /* 0x0000000402047c25 */ /* 0x000fe2000f8e0008 */
[----:B------:R-:W-:Y:S02]  /*2040*/  SHF.R.S32.HI R13, RZ, 0x1f, R12 ;  /* 0x0000001fff0d7819 */ /* 0x000fe4000001140c */
[C---:B------:R-:W-:Y:S01]  /*2050*/  ISETP.GE.OR P0, PT, R12.reuse, R15, P0 ;  /* 0x0000000f0c00720c */ /* 0x040fe20000706670 */
[----:B------:R-:W-:Y:S01]  /*2060*/  IMAD R3, R165, UR4, RZ ;  /* 0x00000004a5037c24 */ /* 0x000fe2000f8e02ff */
[----:B------:R-:W-:-:S03]  /*2070*/  IADD3 R6, P1, R12, R4, RZ ;  /* 0x000000040c067210 */ /* 0x000fc60007f3e0ff */
[----:B------:R-:W-:-:S05]  /*2080*/  IMAD R3, R2, UR5, R3 ;  /* 0x0000000502037c24 */ /* 0x000fca000f8e0203 */
[----:B------:R-:W-:-:S03]  /*2090*/  IADD3.X R7, R13, R5, R3, P1, !PT ;  /* 0x000000050d077210 */ /* 0x000fc60000ffe403 */
[----:B------:R-:W-:Y:S05]  /*20a0*/  @P0 BRA `(.L_x_32) ;  /* 0x0000007c000c0947 */ /* 0x000fea0003800000 */
[----:B------:R-:W0:Y:S01]  /*20b0*/  LDC.64 R10, c[0x0][0x5c8] ;  /* 0x00017200ff0a7b82 */ /* 0x000e220000000a00 */
[----:B-----5:R-:W-:Y:S01]  /*20c0*/  FSETP.NEU.AND P0, PT, R152, RZ, PT ;  /* 0x000000ff9800720b */ /* 0x020fe20003f0d000 */
[----:B------:R-:W-:Y:S01]  /*20d0*/  IMAD R3, R156, -0x2, R15 ;  /* 0xfffffffe9c037824 */ /* 0x000fe200078e020f */
[----:B------:R-:W-:Y:S01]  /*20e0*/  BSSY B0, `(.L_x_32) ;  /* 0x00007bf000007945 */ /* 0x000fe20003800000 */
[----:B------:R-:W-:-:S04]  /*20f0*/  IMAD.WIDE R162, R19, 0x40, R154 ;  /* 0x0000004013a27825 */ /* 0x000fc800078e029a */
[----:B-1----:R-:W-:Y:S02]  /*2100*/  IMAD.IADD R0, R3, 0x1, -R12 ;  /* 0x0000000103007824 */ /* 0x002fe400078e0a0c */
[----:B------:R-:W-:-:S03]  /*2110*/  IMAD.IADD R3, R161, 0x1, -R14 ;  /* 0x00000001a1037824 */ /* 0x000fc600078e0a0e */
[----:B------:R-:W-:-:S04]  /*2120*/  ISETP.GT.AND P2, PT, R0, RZ, PT ;  /* 0x000000ff0000720c */ /* 0x000fc80003f44270 */
[----:B------:R-:W-:Y:S01]  /*2130*/  ISETP.GT.AND P1, PT, R3, RZ, P2 ;  /* 0x000000ff0300720c */ /* 0x000fe20001724270 */
[-C--:B0-----:R-:W-:Y:S02]  /*2140*/  IMAD R4, R163, R10.reuse, RZ ;  /* 0x0000000aa3047224 */ /* 0x081fe400078e02ff */
[----:B------:R-:W-:-:S04]  /*2150*/  IMAD.WIDE.U32 R6, R162, R10, R6 ;  /* 0x0000000aa2067225 */ /* 0x000fc800078e0006 */
[----:B------:R-:W-:-:S04]  /*2160*/  IMAD R5, R162, R11, R4 ;  /* 0x0000000ba2057224 */ /* 0x000fc800078e0204 */
[----:B------:R-:W-:Y:S01]  /*2170*/  IMAD.IADD R179, R7, 0x1, R5 ;  /* 0x0000000107b37824 */ /* 0x000fe200078e0205 */
[----:B------:R-:W-:Y:S06]  /*2180*/  @!P0 BRA `(.L_x_33) ;  /* 0x0000005400a08947 */ /* 0x000fec0003800000 */
[----:B------:R-:W0:Y:S01]  /*2190*/  LDC.64 R20, c[0x0][0x5b8] ;  /* 0x00016e00ff147b82 */ /* 0x000e220000000a00 */
[----:B------:R-:W-:-:S07]  /*21a0*/  ULDC.64 UR4, c[0x0][0x5c0] ;  /* 0x0001700000047ab9 */ /* 0x000fce0000000a00 */
[----:B------:R-:W1:Y:S08]  /*21b0*/  LDC.64 R166, c[0x0][0x5b0] ;  /* 0x00016c00ffa67b82 */ /* 0x000e700000000a00 */
[----:B------:R-:W2:Y:S01]  /*21c0*/  LDC.64 R14, c[0x0][0x5a8] ;  /* 0x00016a00ff0e7b82 */ /* 0x000ea20000000a00 */
[-C--:B0-----:R-:W-:Y:S02]  /*21d0*/  IMAD R7, R165, R20.reuse, RZ ;  /* 0x00000014a5077224 */ /* 0x081fe400078e02ff */
[----:B------:R-:W-:-:S04]  /*21e0*/  IMAD.WIDE.U32 R4, R2, R20, R8 ;  /* 0x0000001402047225 */ /* 0x000fc800078e0008 */
[----:B------:R-:W-:Y:S01]  /*21f0*/  IMAD R175, R2, R21, R7 ;  /* 0x0000001502af7224 */ /* 0x000fe200078e0207 */
[----:B------:R-:W-:Y:S01]  /*2200*/  IADD3 R164, P0, R12, R4, RZ ;  /* 0x000000040ca47210 */ /* 0x000fe20007f1e0ff */
[----:B-1----:R-:W-:-:S03]  /*2210*/  IMAD R4, R163, R166, RZ ;  /* 0x000000a6a3047224 */ /* 0x002fc600078e02ff */
[----:B------:R-:W-:Y:S01]  /*2220*/  IADD3.X R165, R13, R5, R175, P0, !PT ;  /* 0x000000050da57210 */ /* 0x000fe200007fe4af */
[C---:B------:R-:W-:Y:S02]  /*2230*/  IMAD R177, R162.reuse, R167, R4 ;  /* 0x000000a7a2b17224 */ /* 0x040fe400078e0204 */
[----:B------:R-:W-:-:S04]  /*2240*/  IMAD.WIDE.U32 R4, R162, R166, R164 ;  /* 0x000000a6a2047225 */ /* 0x000fc800078e00a4 */
[----:B------:R-:W-:Y:S01]  /*2250*/  IMAD.IADD R5, R5, 0x1, R177 ;  /* 0x0000000105057824 */ /* 0x000fe200078e02b1 */
[----:B--2---:R-:W-:-:S04]  /*2260*/  LEA R168, P0, R4, R14, 0x1 ;  /* 0x0000000e04a87211 */ /* 0x004fc800078008ff */
[----:B------:R-:W-:-:S05]  /*2270*/  LEA.HI.X R169, R4, R15, R5, 0x1, P0 ;  /* 0x0000000f04a97211 */ /* 0x000fca00000f0c05 */
[----:B------:R0:W2:Y:S01]  /*2280*/  @P1 LDG.E.LTC128B.U16 R19, desc[UR38][R168.64] ;  /* 0x00000026a8131981 */ /* 0x0000a2000c1e1520 */
[----:B------:R-:W-:Y:S01]  /*2290*/  IMAD.WIDE.U32 R4, R162, R166, R12 ;  /* 0x000000a6a2047225 */ /* 0x000fe200078e000c */
[----:B------:R-:W-:Y:S02]  /*22a0*/  BSSY B1, `(.L_x_34) ;  /* 0x0000014000017945 */ /* 0x000fe40003800000 */
[----:B------:R-:W-:-:S04]  /*22b0*/  IADD3 R170, P0, R8, R4, RZ ;  /* 0x0000000408aa7210 */ /* 0x000fc80007f1e0ff */
[----:B------:R-:W-:Y:S01]  /*22c0*/  IADD3.X R171, R9, R177, R5, P0, !PT ;  /* 0x000000b109ab7210 */ /* 0x000fe200007fe405 */
[----:B0-----:R-:W-:Y:S01]  /*22d0*/  IMAD.SHL.U32 R168, R166, 0x8, RZ ;  /* 0x00000008a6a87824 */ /* 0x001fe200078e00ff */
[----:B------:R-:W-:Y:S02]  /*22e0*/  LEA R4, P0, R6, UR4, 0x1 ;  /* 0x0000000406047c11 */ /* 0x000fe4000f8008ff */
[----:B------:R-:W-:Y:S01]  /*22f0*/  SHF.L.U64.HI R169, R166, 0x3, R167 ;  /* 0x00000003a6a97819 */ /* 0x000fe200000102a7 */
[----:B------:R-:W-:Y:S01]  /*2300*/  IMAD.WIDE.U32 R170, R2, R20, R170 ;  /* 0x0000001402aa7225 */ /* 0x000fe200078e00aa */
[----:B------:R-:W-:Y:S02]  /*2310*/  LEA.HI.X R5, R6, UR5, R179, 0x1, P0 ;  /* 0x0000000506057c11 */ /* 0x000fe400080f0cb3 */
[----:B------:R-:W-:Y:S02]  /*2320*/  ISETP.GT.AND P0, PT, R0, 0x1, PT ;  /* 0x000000010000780c */ /* 0x000fe40003f04270 */
[----:B------:R-:W-:-:S02]  /*2330*/  LEA R6, P4, R170, R14, 0x1 ;  /* 0x0000000eaa067211 */ /* 0x000fc400078808ff */
[----:B------:R-:W-:Y:S01]  /*2340*/  ISETP.GT.AND P3, PT, R3, RZ, P0 ;  /* 0x000000ff0300720c */ /* 0x000fe20000764270 */
[----:B--2---:R-:W-:-:S05]  /*2350*/  HADD2.F32 R7, -RZ, R19.H0_H0 ;  /* 0x20000013ff077230 */ /* 0x004fca0000004100 */
[----:B------:R-:W-:-:S04]  /*2360*/  FMUL R7, R7, R152 ;  /* 0x0000009807077220 */ /* 0x000fc80000400000 */
[----:B------:R-:W-:-:S05]  /*2370*/  FFMA R7, R24, R153, R7 ;  /* 0x0000009918077223 */ /* 0x000fca0000000007 */
[----:B------:R-:W-:Y:S01]  /*2380*/  F2FP.F16.F32.PACK_AB R21, RZ, R7 ;  /* 0x00000007ff15723e */ /* 0x000fe200000000ff */
[----:B------:R-:W-:-:S04]  /*2390*/  IMAD.IADD R7, R175, 0x1, R171 ;  /* 0x00000001af077824 */ /* 0x000fc800078e02ab */
[----:B------:R0:W-:Y:S01]  /*23a0*/  @P1 STG.E.U16 desc[UR38][R4.64], R21 ;  /* 0x0000001504001986 */ /* 0x0001e2000c101526 */
[----:B------:R-:W-:Y:S01]  /*23b0*/  LEA.HI.X R7, R170, R15, R7, 0x1, P4 ;  /* 0x0000000faa077211 */ /* 0x000fe200020f0c07 */
[----:B------:R-:W-:Y:S06]  /*23c0*/  @!P3 BRA `(.L_x_35) ;  /* 0x000000000004b947 */ /* 0x000fec0003800000 */
[----:B------:R1:W5:Y:S02]  /*23d0*/  LDG.E.LTC128B.U16 R19, desc[UR38][R6.64+0x2] ;  /* 0x0000022606137981 */ /* 0x000364000c1e1520 */
.L_x_35:
[----:B------:R-:W-:Y:S05]  /*23e0*/  BSYNC B1 ;  /* 0x0000000000017941 */ /* 0x000fea0003800000 */
.L_x_34:
[----:B0----5:R-:W-:Y:S01]  /*23f0*/  HADD2.F32 R21, -RZ, R19.H0_H0 ;  /* 0x20000013ff157230 */ /* 0x021fe20000004100 */
[----:B------:R-:W-:Y:S01]  /*2400*/  ISETP.GT.AND P2, PT, R3, 0x8, P2 ;  /* 0x000000080300780c */ /* 0x000fe20001744270 */
[----:B------:R-:W-:-:S04]  /*2410*/  IMAD.WIDE.U32 R168, R162, R166, R168 ;  /* 0x000000a6a2a87225 */ /* 0x000fc800078e00a8 */
[----:B------:R-:W-:Y:S01]  /*2420*/  FMUL R22, R21, R152 ;  /* 0x0000009815167220 */ /* 0x000fe20000400000 */
[----:B------:R-:W-:Y:S01]  /*2430*/  IMAD.IADD R177, R177, 0x1, R169 ;  /* 0x00000001b1b17824 */ /* 0x000fe200078e02a9 */
[----:B------:R-:W-:Y:S02]  /*2440*/  IADD3 R21, P1, R164, R168, RZ ;  /* 0x000000a8a4157210 */ /* 0x000fe40007f3e0ff */
[----:B------:R-:W-:-:S03]  /*2450*/  FFMA R22, R25, R153, R22 ;  /* 0x0000009919167223 */ /* 0x000fc60000000016 */
[----:B------:R-:W-:Y:S01]  /*2460*/  IMAD.X R164, R177, 0x1, R165, P1 ;  /* 0x00000001b1a47824 */ /* 0x000fe200008e06a5 */
[C---:B------:R-:W-:Y:S02]  /*2470*/  LEA R24, P1, R21.reuse, R14, 0x1 ;  /* 0x0000000e15187211 */ /* 0x040fe400078208ff */
[----:B------:R-:W-:Y:S02]  /*2480*/  F2FP.F16.F32.PACK_AB R22, RZ, R22 ;  /* 0x00000016ff16723e */ /* 0x000fe400000000ff */
[----:B------:R-:W-:Y:S02]  /*2490*/  LEA.HI.X R25, R21, R15, R164, 0x1, P1 ;  /* 0x0000000f15197211 */ /* 0x000fe400008f0ca4 */
[----:B------:R-:W-:Y:S02]  /*24a0*/  PRMT R21, R22, 0x7610, R21 ;  /* 0x0000761016157816 */ /* 0x000fe40000000015 */
[----:B------:R-:W-:-:S03]  /*24b0*/  PRMT R22, R19, 0x7610, R22 ;  /* 0x0000761013167816 */ /* 0x000fc60000000016 */
[----:B------:R0:W-:Y:S04]  /*24c0*/  @P3 STG.E.U16 desc[UR38][R4.64+0x2], R21 ;  /* 0x0000021504003986 */ /* 0x0001e8000c101526 */
[----:B------:R-:W2:Y:S01]  /*24d0*/  @P2 LDG.E.LTC128B.U16 R22, desc[UR38][R24.64] ;  /* 0x0000002618162981 */ /* 0x000ea2000c1e1520 */
[----:B------:R-:W-:Y:S01]  /*24e0*/  IADD3 R8, P1, P3, R8, R168, R12 ;  /* 0x000000a808087210 */ /* 0x000fe20007b3e00c */
[----:B------:R-:W-:Y:S01]  /*24f0*/  BSSY B1, `(.L_x_36) ;  /* 0x0000011000017945 */ /* 0x000fe20003800000 */
[C---:B------:R-:W-:Y:S02]  /*2500*/  SHF.L.U64.HI R11, R10.reuse, 0x4, R11 ;  /* 0x000000040a0b7819 */ /* 0x040fe4000001020b */
[----:B------:R-:W-:Y:S02]  /*2510*/  IADD3.X R9, R9, R177, R13, P1, P3 ;  /* 0x000000b109097210 */ /* 0x000fe40000fe640d */
[----:B------:R-:W-:-:S02]  /*2520*/  LEA R10, P1, R10, R4, 0x4 ;  /* 0x000000040a0a7211 */ /* 0x000fc400078220ff */
[----:B------:R-:W-:Y:S01]  /*2530*/  ISETP.GT.AND P0, PT, R3, 0x8, P0 ;  /* 0x000000080300780c */ /* 0x000fe20000704270 */
[----:B0-----:R-:W-:-:S04]  /*2540*/  IMAD.WIDE.U32 R20, R2, R20, R8 ;  /* 0x0000001402147225 */ /* 0x001fc800078e0008 */
[----:B------:R-:W-:Y:S01]  /*2550*/  IMAD.X R11, R11, 0x1, R5, P1 ;  /* 0x000000010b0b7824 */ /* 0x000fe200008e0605 */
[----:B------:R-:W-:Y:S01]  /*2560*/  LEA R8, P3, R20, R14, 0x1 ;  /* 0x0000000e14087211 */ /* 0x000fe200078608ff */
[----:B------:R-:W-:-:S05]  /*2570*/  IMAD.IADD R2, R175, 0x1, R21 ;  /* 0x00000001af027824 */ /* 0x000fca00078e0215 */
[----:B------:R-:W-:Y:S01]  /*2580*/  LEA.HI.X R9, R20, R15, R2, 0x1, P3 ;  /* 0x0000000f14097211 */ /* 0x000fe200018f0c02 */
[----:B--2---:R-:W-:-:S05]  /*2590*/  HADD2.F32 R19, -RZ, R22.H0_H0 ;  /* 0x20000016ff137230 */ /* 0x004fca0000004100 */
[----:B------:R-:W-:-:S04]  /*25a0*/  FMUL R19, R19, R152 ;  /* 0x0000009813137220 */ /* 0x000fc80000400000 */
[----:B------:R-:W-:-:S05]  /*25b0*/  FFMA R19, R26, R153, R19 ;  /* 0x000000991a137223 */ /* 0x000fca0000000013 */
[----:B------:R-:W-:-:S05]  /*25c0*/  F2FP.F16.F32.PACK_AB R19, RZ, R19 ;  /* 0x00000013ff13723e */ /* 0x000fca00000000ff */
[----:B------:R0:W-:Y:S01]  /*25d0*/  @P2 STG.E.U16 desc[UR38][R10.64], R19 ;  /* 0x000000130a002986 */ /* 0x0001e2000c101526 */
[----:B------:R-:W-:Y:S05]  /*25e0*/  @!P0 BRA `(.L_x_37) ;  /* 0x0000000000048947 */ /* 0x000fea0003800000 */
[----:B------:R2:W5:Y:S02]  /*25f0*/  LDG.E.LTC128B.U16 R22, desc[UR38][R8.64+0x2] ;  /* 0x0000022608167981 */ /* 0x000564000c1e1520 */
.L_x_37:
[----:B------:R-:W-:Y:S05]  /*2600*/  BSYNC B1 ;  /* 0x0000000000017941 */ /* 0x000fea0003800000 */
.L_x_36:
[----:B-----5:R-:W-:Y:S01]  /*2610*/  HADD2.F32 R13, -RZ, R22.H0_H0 ;  /* 0x20000016ff0d7230 */ /* 0x020fe20000004100 */
[----:B------:R-:W-:Y:S01]  /*2620*/  ISETP.GT.AND P1, PT, R0, 0x8, PT ;  /* 0x000000080000780c */ /* 0x000fe20003f24270 */
[----:B------:R-:W-:Y:S03]  /*2630*/  BSSY B1, `(.L_x_38) ;  /* 0x0000008000017945 */ /* 0x000fe60003800000 */
[----:B------:R-:W-:Y:S01]  /*2640*/  FMUL R2, R13, R152 ;  /* 0x000000980d027220 */ /* 0x000fe20000400000 */
[----:B------:R-:W-:-:S03]  /*2650*/  ISETP.GT.AND P2, PT, R3, RZ, P1 ;  /* 0x000000ff0300720c */ /* 0x000fc60000f44270 */
[----:B------:R-:W-:-:S05]  /*2660*/  FFMA R2, R27, R153, R2 ;  /* 0x000000991b027223 */ /* 0x000fca0000000002 */
[----:B------:R-:W-:-:S05]  /*2670*/  F2FP.F16.F32.PACK_AB R2, RZ, R2 ;  /* 0x00000002ff02723e */ /* 0x000fca00000000ff */
[----:B------:R3:W-:Y:S01]  /*2680*/  @P0 STG.E.U16 desc[UR38][R10.64+0x2], R2 ;  /* 0x000002020a000986 */ /* 0x0007e2000c101526 */
[----:B------:R-:W-:Y:S05]  /*2690*/  @!P2 BRA `(.L_x_39) ;  /* 0x000000000004a947 */ /* 0x000fea0003800000 */
[----:B------:R4:W5:Y:S02]  /*26a0*/  LDG.E.LTC128B.U16 R22, desc[UR38][R6.64+0x10] ;  /* 0x0000102606167981 */ /* 0x000964000c1e1520 */
.L_x_39:
[----:B------:R-:W-:Y:S05]  /*26b0*/  BSYNC B1 ;  /* 0x0000000000017941 */ /* 0x000fea0003800000 */
.L_x_38:
        /* <DEDUP_REMOVED lines=10> */
.L_x_41:
[----:B------:R-:W-:Y:S05]  /*2760*/  BSYNC B1 ;  /* 0x0000000000017941 */ /* 0x000fea0003800000 */
.L_x_40:
[----:B0----5:R-:W-:Y:S01]  /*2770*/  HADD2.F32 R13, -RZ, R22.H0_H0 ;  /* 0x20000016ff0d7230 */ /* 0x021fe20000004100 */
[----:B------:R-:W-:Y:S01]  /*2780*/  ISETP.GT.AND P1, PT, R3, 0x8, P1 ;  /* 0x000000080300780c */ /* 0x000fe20000f24270 */
[----:B------:R-:W-:Y:S03]  /*2790*/  BSSY B1, `(.L_x_42) ;  /* 0x0000007000017945 */ /* 0x000fe60003800000 */
[----:B---3--:R-:W-:-:S04]  /*27a0*/  FMUL R2, R13, R152 ;  /* 0x000000980d027220 */ /* 0x008fc80000400000 */
[----:B------:R-:W-:-:S05]  /*27b0*/  FFMA R2, R29, R153, R2 ;  /* 0x000000991d027223 */ /* 0x000fca0000000002 */
[----:B------:R-:W-:-:S05]  /*27c0*/  F2FP.F16.F32.PACK_AB R2, RZ, R2 ;  /* 0x00000002ff02723e */ /* 0x000fca00000000ff */
[----:B------:R0:W-:Y:S01]  /*27d0*/  @P3 STG.E.U16 desc[UR38][R4.64+0x12], R2 ;  /* 0x0000120204003986 */ /* 0x0001e2000c101526 */
[----:B------:R-:W-:Y:S05]  /*27e0*/  @!P1 BRA `(.L_x_43) ;  /* 0x0000000000049947 */ /* 0x000fea0003800000 */
[----:B------:R3:W5:Y:S02]  /*27f0*/  LDG.E.LTC128B.U16 R22, desc[UR38][R8.64+0x10] ;  /* 0x0000102608167981 */ /* 0x000764000c1e1520 */
.L_x_43:
[----:B------:R-:W-:Y:S05]  /*2800*/  BSYNC B1 ;  /* 0x0000000000017941 */ /* 0x000fea0003800000 */
.L_x_42:
[----:B-----5:R-:W-:Y:S01]  /*2810*/  HADD2.F32 R13, -RZ, R22.H0_H0 ;  /* 0x20000016ff0d7230 */ /* 0x020fe20000004100 */
[----:B------:R-:W-:Y:S01]  /*2820*/  ISETP.GT.AND P0, PT, R3, 0x8, P0 ;  /* 0x000000080300780c */ /* 0x000fe20000704270 */
[----:B------:R-:W-:Y:S03]  /*2830*/  BSSY B1, `(.L_x_44) ;  /* 0x0000007000017945 */ /* 0x000fe60003800000 */
[----:B------:R-:W-:-:S04]  /*2840*/  FMUL R13, R13, R152 ;  /* 0x000000980d0d7220 */ /* 0x000fc80000400000 */
[----:B------:R-:W-:-:S05]  /*2850*/  FFMA R13, R30, R153, R13 ;  /* 0x000000991e0d7223 */ /* 0x000fca000000000d */
[----:B------:R-:W-:-:S05]  /*2860*/  F2FP.F16.F32.PACK_AB R13, RZ, R13 ;  /* 0x0000000dff0d723e */ /* 0x000fca00000000ff */
[----:B------:R0:W-:Y:S01]  /*2870*/  @P1 STG.E.U16 desc[UR38][R10.64+0x10], R13 ;  /* 0x0000100d0a001986 */ /* 0x0001e2000c101526 */
[----:B------:R-:W-:Y:S05]  /*2880*/  @!P0 BRA `(.L_x_45) ;  /* 0x0000000000048947 */ /* 0x000fea0003800000 */
[----:B------:R0:W5:Y:S02]  /*2890*/  LDG.E.LTC128B.U16 R22, desc[UR38][R8.64+0x12] ;  /* 0x0000122608167981 */ /* 0x000164000c1e1520 */
.L_x_45:
[----:B------:R-:W-:Y:S05]  /*28a0*/  BSYNC B1 ;  /* 0x0000000000017941 */ /* 0x000fea0003800000 */
.L_x_44:
[----:B0----5:R-:W-:Y:S01]  /*28b0*/  HADD2.F32 R13, -RZ, R22.H0_H0 ;  /* 0x20000016ff0d7230 */ /* 0x021fe20000004100 */
        /* <DEDUP_REMOVED lines=9> */
.L_x_47:
[----:B------:R-:W-:Y:S05]  /*2950*/  BSYNC B1 ;  /* 0x0000000000017941 */ /* 0x000fea0003800000 */
.L_x_46:
        /* <DEDUP_REMOVED lines=10> */
.L_x_49:
[----:B------:R-:W-:Y:S05]  /*2a00*/  BSYNC B1 ;  /* 0x0000000000017941 */ /* 0x000fea0003800000 */
.L_x_48:
[----:B0----5:R-:W-:Y:S01]  /*2a10*/  HADD2.F32 R13, -RZ, R22.H0_H0 ;  /* 0x20000016ff0d7230 */ /* 0x021fe20000004100 */
        /* <DEDUP_REMOVED lines=8> */
.L_x_51:
[----:B------:R-:W-:Y:S05]  /*2aa0*/  BSYNC B1 ;  /* 0x0000000000017941 */ /* 0x000fea0003800000 */
.L_x_50:
        /* <DEDUP_REMOVED lines=9> */
.L_x_53:
[----:B------:R-:W-:Y:S05]  /*2b40*/  BSYNC B1 ;  /* 0x0000000000017941 */ /* 0x000fea0003800000 */
.L_x_52:
        /* <DEDUP_REMOVED lines=10> */
.L_x_55:
[----:B------:R-:W-:Y:S05]  /*2bf0*/  BSYNC B1 ;  /* 0x0000000000017941 */ /* 0x000fea0003800000 */
.L_x_54:
        /* <DEDUP_REMOVED lines=10> */
.L_x_57:
[----:B------:R-:W-:Y:S05]  /*2ca0*/  BSYNC B1 ;  /* 0x0000000000017941 */ /* 0x000fea0003800000 */
.L_x_56:
        /* <DEDUP_REMOVED lines=9> */
.L_x_59:
[----:B------:R-:W-:Y:S05]  /*2d40*/  BSYNC B1 ;  /* 0x0000000000017941 */ /* 0x000fea0003800000 */
.L_x_58:
        /* <DEDUP_REMOVED lines=9> */
.L_x_61:
[----:B------:R-:W-:Y:S05]  /*2de0*/  BSYNC B1 ;  /* 0x0000000000017941 */ /* 0x000fea0003800000 */
.L_x_60:
        /* <DEDUP_REMOVED lines=10> */
.L_x_63:
[----:B------:R-:W-:Y:S05]  /*2e90*/  BSYNC B1 ;  /* 0x0000000000017941 */ /* 0x000fea0003800000 */
.L_x_62:
        /* <DEDUP_REMOVED lines=10> */
.L_x_65:
[----:B------:R-:W-:Y:S05]  /*2f40*/  BSYNC B1 ;  /* 0x0000000000017941 */ /* 0x000fea0003800000 */
.L_x_64:
        /* <DEDUP_REMOVED lines=9> */
.L_x_67:
[----:B------:R-:W-:Y:S05]  /*2fe0*/  BSYNC B1 ;  /* 0x0000000000017941 */ /* 0x000fea0003800000 */
.L_x_66:
        /* <DEDUP_REMOVED lines=9> */
.L_x_69:
[----:B------:R-:W-:Y:S05]  /*3080*/  BSYNC B1 ;  /* 0x0000000000017941 */ /* 0x000fea0003800000 */
.L_x_68:
        /* <DEDUP_REMOVED lines=10> */
.L_x_71:
[----:B------:R-:W-:Y:S05]  /*3130*/  BSYNC B1 ;  /* 0x0000000000017941 */ /* 0x000fea0003800000 */
.L_x_70:
        /* <DEDUP_REMOVED lines=10> */
.L_x_73:
[----:B------:R-:W-:Y:S05]  /*31e0*/  BSYNC B1 ;  /* 0x0000000000017941 */ /* 0x000fea0003800000 */
.L_x_72:
        /* <DEDUP_REMOVED lines=9> */
.L_x_75:
[----:B------:R-:W-:Y:S05]  /*3280*/  BSYNC B1 ;  /* 0x0000000000017941 */ /* 0x000fea0003800000 */
.L_x_74:
        /* <DEDUP_REMOVED lines=9> */
.L_x_77:
[----:B------:R-:W-:Y:S05]  /*3320*/  BSYNC B1 ;  /* 0x0000000000017941 */ /* 0x000fea0003800000 */
.L_x_76:
        /* <DEDUP_REMOVED lines=10> */
.L_x_79:
[----:B------:R-:W-:Y:S05]  /*33d0*/  BSYNC B1 ;  /* 0x0000000000017941 */ /* 0x000fea0003800000 */
.L_x_78:
        /* <DEDUP_REMOVED lines=10> */
.L_x_81:
[----:B------:R-:W-:Y:S05]  /*3480*/  BSYNC B1 ;  /* 0x0000000000017941 */ /* 0x000fea0003800000 */
.L_x_80:
        /* <DEDUP_REMOVED lines=9> */
.L_x_83:
[----:B------:R-:W-:Y:S05]  /*3520*/  BSYNC B1 ;  /* 0x0000000000017941 */ /* 0x000fea0003800000 */
.L_x_82:
        /* <DEDUP_REMOVED lines=9> */
.L_x_85:
[----:B------:R-:W-:Y:S05]  /*35c0*/  BSYNC B1 ;  /* 0x0000000000017941 */ /* 0x000fea0003800000 */
.L_x_84:
        /* <DEDUP_REMOVED lines=10> */
.L_x_87:
[----:B------:R-:W-:Y:S05]  /*3670*/  BSYNC B1 ;  /* 0x0000000000017941 */ /* 0x000fea0003800000 */
.L_x_86:
        /* <DEDUP_REMOVED lines=10> */
.L_x_89:
[----:B------:R-:W-:Y:S05]  /*3720*/  BSYNC B1 ;  /* 0x0000000000017941 */ /* 0x000fea0003800000 */
.L_x_88:
        /* <DEDUP_REMOVED lines=9> */
.L_x_91:
[----:B------:R-:W-:Y:S05]  /*37c0*/  BSYNC B1 ;  /* 0x0000000000017941 */ /* 0x000fea0003800000 */
.L_x_90:
        /* <DEDUP_REMOVED lines=9> */
.L_x_93:
[----:B------:R-:W-:Y:S05]  /*3860*/  BSYNC B1 ;  /* 0x0000000000017941 */ /* 0x000fea0003800000 */
.L_x_92:
        /* <DEDUP_REMOVED lines=10> */
.L_x_95:
[----:B------:R-:W-:Y:S05]  /*3910*/  BSYNC B1 ;  /* 0x0000000000017941 */ /* 0x000fea0003800000 */
.L_x_94:
        /* <DEDUP_REMOVED lines=10> */
.L_x_97:
[----:B------:R-:W-:Y:S05]  /*39c0*/  BSYNC B1 ;  /* 0x0000000000017941 */ /* 0x000fea0003800000 */
.L_x_96:
        /* <DEDUP_REMOVED lines=9> */
.L_x_99:
[----:B------:R-:W-:Y:S05]  /*3a60*/  BSYNC B1 ;  /* 0x0000000000017941 */ /* 0x000fea0003800000 */
.L_x_98:
        /* <DEDUP_REMOVED lines=9> */
.L_x_101:
[----:B------:R-:W-:Y:S05]  /*3b00*/  BSYNC B1 ;  /* 0x0000000000017941 */ /* 0x000fea0003800000 */
.L_x_100:
        /* <DEDUP_REMOVED lines=10> */
.L_x_103:
[----:B------:R-:W-:Y:S05]  /*3bb0*/  BSYNC B1 ;  /* 0x0000000000017941 */ /* 0x000fea0003800000 */
.L_x_102:
        /* <DEDUP_REMOVED lines=10> */
.L_x_105:
[----:B------:R-:W-:Y:S05]  /*3c60*/  BSYNC B1 ;  /* 0x0000000000017941 */ /* 0x000fea0003800000 */
.L_x_104:
        /* <DEDUP_REMOVED lines=9> */
.L_x_107:
[----:B------:R-:W-:Y:S05]  /*3d00*/  BSYNC B1 ;  /* 0x0000000000017941 */ /* 0x000fea0003800000 */
.L_x_106:
        /* <DEDUP_REMOVED lines=9> */
.L_x_109:
[----:B------:R-:W-:Y:S05]  /*3da0*/  BSYNC B1 ;  /* 0x0000000000017941 */ /* 0x000fea0003800000 */
.L_x_108:
        /* <DEDUP_REMOVED lines=10> */
.L_x_111:
[----:B------:R-:W-:Y:S05]  /*3e50*/  BSYNC B1 ;  /* 0x0000000000017941 */ /* 0x000fea0003800000 */
.L_x_110:
        /* <DEDUP_REMOVED lines=10> */
.L_x_113:
[----:B------:R-:W-:Y:S05]  /*3f00*/  BSYNC B1 ;  /* 0x0000000000017941 */ /* 0x000fea0003800000 */
.L_x_112:
        /* <DEDUP_REMOVED lines=9> */
.L_x_115:
[----:B------:R-:W-:Y:S05]  /*3fa0*/  BSYNC B1 ;  /* 0x0000000000017941 */ /* 0x000fea0003800000 */
.L_x_114:
        /* <DEDUP_REMOVED lines=9> */
.L_x_117:
[----:B------:R-:W-:Y:S05]  /*4040*/  BSYNC B1 ;  /* 0x0000000000017941 */ /* 0x000fea0003800000 */
.L_x_116:
        /* <DEDUP_REMOVED lines=10> */
.L_x_119:
[----:B------:R-:W-:Y:S05]  /*40f0*/  BSYNC B1 ;  /* 0x0000000000017941 */ /* 0x000fea0003800000 */
.L_x_118:
        /* <DEDUP_REMOVED lines=10> */
.L_x_121:
[----:B------:R-:W-:Y:S05]  /*41a0*/  BSYNC B1 ;  /* 0x0000000000017941 */ /* 0x000fea0003800000 */
.L_x_120:
        /* <DEDUP_REMOVED lines=9> */
.L_x_123:
[----:B------:R-:W-:Y:S05]  /*4240*/  BSYNC B1 ;  /* 0x0000000000017941 */ /* 0x000fea0003800000 */
.L_x_122:
        /* <DEDUP_REMOVED lines=9> */
.L_x_125:
[----:B------:R-:W-:Y:S05]  /*42e0*/  BSYNC B1 ;  /* 0x0000000000017941 */ /* 0x000fea0003800000 */
.L_x_124:
        /* <DEDUP_REMOVED lines=10> */
.L_x_127:
[----:B------:R-:W-:Y:S05]  /*4390*/  BSYNC B1 ;  /* 0x0000000000017941 */ /* 0x000fea0003800000 */
.L_x_126:
        /* <DEDUP_REMOVED lines=10> */
.L_x_129:
[----:B------:R-:W-:Y:S05]  /*4440*/  BSYNC B1 ;  /* 0x0000000000017941 */ /* 0x000fea0003800000 */
.L_x_128:
        /* <DEDUP_REMOVED lines=9> */
.L_x_131:
[----:B------:R-:W-:Y:S05]  /*44e0*/  BSYNC B1 ;  /* 0x0000000000017941 */ /* 0x000fea0003800000 */
.L_x_130:
        /* <DEDUP_REMOVED lines=9> */
.L_x_133:
[----:B------:R-:W-:Y:S05]  /*4580*/  BSYNC B1 ;  /* 0x0000000000017941 */ /* 0x000fea0003800000 */
.L_x_132:
        /* <DEDUP_REMOVED lines=10> */
.L_x_135:
[----:B------:R-:W-:Y:S05]  /*4630*/  BSYNC B1 ;  /* 0x0000000000017941 */ /* 0x000fea0003800000 */
.L_x_134:
        /* <DEDUP_REMOVED lines=10> */
.L_x_137:
[----:B------:R-:W-:Y:S05]  /*46e0*/  BSYNC B1 ;  /* 0x0000000000017941 */ /* 0x000fea0003800000 */
.L_x_136:
        /* <DEDUP_REMOVED lines=9> */
.L_x_139:
[----:B------:R-:W-:Y:S05]  /*4780*/  BSYNC B1 ;  /* 0x0000000000017941 */ /* 0x000fea0003800000 */
.L_x_138:
        /* <DEDUP_REMOVED lines=9> */
.L_x_141:
[----:B------:R-:W-:Y:S05]  /*4820*/  BSYNC B1 ;  /* 0x0000000000017941 */ /* 0x000fea0003800000 */
.L_x_140:
        /* <DEDUP_REMOVED lines=10> */
.L_x_143:
[----:B------:R-:W-:Y:S05]  /*48d0*/  BSYNC B1 ;  /* 0x0000000000017941 */ /* 0x000fea0003800000 */
.L_x_142:
        /* <DEDUP_REMOVED lines=10> */
.L_x_145:
[----:B------:R-:W-:Y:S05]  /*4980*/  BSYNC B1 ;  /* 0x0000000000017941 */ /* 0x000fea0003800000 */
.L_x_144:
        /* <DEDUP_REMOVED lines=9> */
.L_x_147:
[----:B------:R-:W-:Y:S05]  /*4a20*/  BSYNC B1 ;  /* 0x0000000000017941 */ /* 0x000fea0003800000 */
.L_x_146:
        /* <DEDUP_REMOVED lines=9> */
.L_x_149:
[----:B------:R-:W-:Y:S05]  /*4ac0*/  BSYNC B1 ;  /* 0x0000000000017941 */ /* 0x000fea0003800000 */
.L_x_148:
        /* <DEDUP_REMOVED lines=10> */
.L_x_151:
[----:B------:R-:W-:Y:S05]  /*4b70*/  BSYNC B1 ;  /* 0x0000000000017941 */ /* 0x000fea0003800000 */
.L_x_150:
        /* <DEDUP_REMOVED lines=10> */
.L_x_153:
[----:B------:R-:W-:Y:S05]  /*4c20*/  BSYNC B1 ;  /* 0x0000000000017941 */ /* 0x000fea0003800000 */
.L_x_152:
        /* <DEDUP_REMOVED lines=9> */
.L_x_155:
[----:B------:R-:W-:Y:S05]  /*4cc0*/  BSYNC B1 ;  /* 0x0000000000017941 */ /* 0x000fea0003800000 */
.L_x_154:
        /* <DEDUP_REMOVED lines=9> */
.L_x_157:
[----:B------:R-:W-:Y:S05]  /*4d60*/  BSYNC B1 ;  /* 0x0000000000017941 */ /* 0x000fea0003800000 */
.L_x_156:
        /* <DEDUP_REMOVED lines=10> */
.L_x_159:
[----:B------:R-:W-:Y:S05]  /*4e10*/  BSYNC B1 ;  /* 0x0000000000017941 */ /* 0x000fea0003800000 */
.L_x_158:
        /* <DEDUP_REMOVED lines=10> */
.L_x_161:
[----:B------:R-:W-:Y:S05]  /*4ec0*/  BSYNC B1 ;  /* 0x0000000000017941 */ /* 0x000fea0003800000 */
.L_x_160:
        /* <DEDUP_REMOVED lines=9> */
.L_x_163:
[----:B------:R-:W-:Y:S05]  /*4f60*/  BSYNC B1 ;  /* 0x0000000000017941 */ /* 0x000fea0003800000 */
.L_x_162:
        /* <DEDUP_REMOVED lines=9> */
.L_x_165:
[----:B------:R-:W-:Y:S05]  /*5000*/  BSYNC B1 ;  /* 0x0000000000017941 */ /* 0x000fea0003800000 */
.L_x_164:
        /* <DEDUP_REMOVED lines=10> */
.L_x_167:
[----:B------:R-:W-:Y:S05]  /*50b0*/  BSYNC B1 ;  /* 0x0000000000017941 */ /* 0x000fea0003800000 */
.L_x_166:
        /* <DEDUP_REMOVED lines=10> */
.L_x_169:
[----:B------:R-:W-:Y:S05]  /*5160*/  BSYNC B1 ;  /* 0x0000000000017941 */ /* 0x000fea0003800000 */
.L_x_168:
        /* <DEDUP_REMOVED lines=9> */
.L_x_171:
[----:B------:R-:W-:Y:S05]  /*5200*/  BSYNC B1 ;  /* 0x0000000000017941 */ /* 0x000fea0003800000 */
.L_x_170:
        /* <DEDUP_REMOVED lines=9> */
.L_x_173:
[----:B------:R-:W-:Y:S05]  /*52a0*/  BSYNC B1 ;  /* 0x0000000000017941 */ /* 0x000fea0003800000 */
.L_x_172:
        /* <DEDUP_REMOVED lines=10> */
.L_x_175:
[----:B------:R-:W-:Y:S05]  /*5350*/  BSYNC B1 ;  /* 0x0000000000017941 */ /* 0x000fea0003800000 */
.L_x_174:
        /* <DEDUP_REMOVED lines=10> */
.L_x_177:
[----:B------:R-:W-:Y:S05]  /*5400*/  BSYNC B1 ;  /* 0x0000000000017941 */ /* 0x000fea0003800000 */
.L_x_176:
        /* <DEDUP_REMOVED lines=9> */
.L_x_179:
[----:B------:R-:W-:Y:S05]  /*54a0*/  BSYNC B1 ;  /* 0x0000000000017941 */ /* 0x000fea0003800000 */
.L_x_178:
        /* <DEDUP_REMOVED lines=9> */
.L_x_181:
[----:B------:R-:W-:Y:S05]  /*5540*/  BSYNC B1 ;  /* 0x0000000000017941 */ /* 0x000fea0003800000 */
.L_x_180:
        /* <DEDUP_REMOVED lines=10> */
.L_x_183:
[----:B------:R-:W-:Y:S05]  /*55f0*/  BSYNC B1 ;  /* 0x0000000000017941 */ /* 0x000fea0003800000 */
.L_x_182:
        /* <DEDUP_REMOVED lines=10> */
.L_x_185:
[----:B------:R-:W-:Y:S05]  /*56a0*/  BSYNC B1 ;  /* 0x0000000000017941 */ /* 0x000fea0003800000 */
.L_x_184:
        /* <DEDUP_REMOVED lines=9> */
.L_x_187:
[----:B------:R-:W-:Y:S05]  /*5740*/  BSYNC B1 ;  /* 0x0000000000017941 */ /* 0x000fea0003800000 */
.L_x_186:
        /* <DEDUP_REMOVED lines=9> */
.L_x_189:
[----:B------:R-:W-:Y:S05]  /*57e0*/  BSYNC B1 ;  /* 0x0000000000017941 */ /* 0x000fea0003800000 */
.L_x_188:
        /* <DEDUP_REMOVED lines=10> */
.L_x_191:
[----:B------:R-:W-:Y:S05]  /*5890*/  BSYNC B1 ;  /* 0x0000000000017941 */ /* 0x000fea0003800000 */
.L_x_190:
        /* <DEDUP_REMOVED lines=10> */
.L_x_193:
[----:B------:R-:W-:Y:S05]  /*5940*/  BSYNC B1 ;  /* 0x0000000000017941 */ /* 0x000fea0003800000 */
.L_x_192:
        /* <DEDUP_REMOVED lines=9> */
.L_x_195:
[----:B------:R-:W-:Y:S05]  /*59e0*/  BSYNC B1 ;  /* 0x0000000000017941 */ /* 0x000fea0003800000 */
.L_x_194:
        /* <DEDUP_REMOVED lines=9> */
.L_x_197:
[----:B------:R-:W-:Y:S05]  /*5a80*/  BSYNC B1 ;  /* 0x0000000000017941 */ /* 0x000fea0003800000 */
.L_x_196:
        /* <DEDUP_REMOVED lines=10> */
.L_x_199:
[----:B------:R-:W-:Y:S05]  /*5b30*/  BSYNC B1 ;  /* 0x0000000000017941 */ /* 0x000fea0003800000 */
.L_x_198:
        /* <DEDUP_REMOVED lines=10> */
.L_x_201:
[----:B------:R-:W-:Y:S05]  /*5be0*/  BSYNC B1 ;  /* 0x0000000000017941 */ /* 0x000fea0003800000 */
.L_x_200:
        /* <DEDUP_REMOVED lines=9> */
.L_x_203:
[----:B------:R-:W-:Y:S05]  /*5c80*/  BSYNC B1 ;  /* 0x0000000000017941 */ /* 0x000fea0003800000 */
.L_x_202:
        /* <DEDUP_REMOVED lines=9> */
.L_x_205:
[----:B------:R-:W-:Y:S05]  /*5d20*/  BSYNC B1 ;  /* 0x0000000000017941 */ /* 0x000fea0003800000 */
.L_x_204:
        /* <DEDUP_REMOVED lines=10> */
.L_x_207:
[----:B------:R-:W-:Y:S05]  /*5dd0*/  BSYNC B1 ;  /* 0x0000000000017941 */ /* 0x000fea0003800000 */
.L_x_206:
        /* <DEDUP_REMOVED lines=10> */
.L_x_209:
[----:B------:R-:W-:Y:S05]  /*5e80*/  BSYNC B1 ;  /* 0x0000000000017941 */ /* 0x000fea0003800000 */
.L_x_208:
        /* <DEDUP_REMOVED lines=9> */
.L_x_211:
[----:B------:R-:W-:Y:S05]  /*5f20*/  BSYNC B1 ;  /* 0x0000000000017941 */ /* 0x000fea0003800000 */
.L_x_210:
        /* <DEDUP_REMOVED lines=9> */
.L_x_213:
[----:B------:R-:W-:Y:S05]  /*5fc0*/  BSYNC B1 ;  /* 0x0000000000017941 */ /* 0x000fea0003800000 */
.L_x_212:
        /* <DEDUP_REMOVED lines=10> */
.L_x_215:
[----:B------:R-:W-:Y:S05]  /*6070*/  BSYNC B1 ;  /* 0x0000000000017941 */ /* 0x000fea0003800000 */
.L_x_214:
        /* <DEDUP_REMOVED lines=10> */
.L_x_217:
[----:B------:R-:W-:Y:S05]  /*6120*/  BSYNC B1 ;  /* 0x0000000000017941 */ /* 0x000fea0003800000 */
.L_x_216:
        /* <DEDUP_REMOVED lines=9> */
.L_x_219:
[----:B------:R-:W-:Y:S05]  /*61c0*/  BSYNC B1 ;  /* 0x0000000000017941 */ /* 0x000fea0003800000 */
.L_x_218:
        /* <DEDUP_REMOVED lines=9> */
.L_x_221:
[----:B------:R-:W-:Y:S05]  /*6260*/  BSYNC B1 ;  /* 0x0000000000017941 */ /* 0x000fea0003800000 */
.L_x_220:
        /* <DEDUP_REMOVED lines=10> */
.L_x_223:
[----:B------:R-:W-:Y:S05]  /*6310*/  BSYNC B1 ;  /* 0x0000000000017941 */ /* 0x000fea0003800000 */
.L_x_222:
        /* <DEDUP_REMOVED lines=10> */
.L_x_225:
[----:B------:R-:W-:Y:S05]  /*63c0*/  BSYNC B1 ;  /* 0x0000000000017941 */ /* 0x000fea0003800000 */
.L_x_224:
        /* <DEDUP_REMOVED lines=9> */
.L_x_227:
[----:B------:R-:W-:Y:S05]  /*6460*/  BSYNC B1 ;  /* 0x0000000000017941 */ /* 0x000fea0003800000 */
.L_x_226:
        /* <DEDUP_REMOVED lines=9> */
.L_x_229:
[----:B------:R-:W-:Y:S05]  /*6500*/  BSYNC B1 ;  /* 0x0000000000017941 */ /* 0x000fea0003800000 */
.L_x_228:
        /* <DEDUP_REMOVED lines=10> */
.L_x_231:
[----:B------:R-:W-:Y:S05]  /*65b0*/  BSYNC B1 ;  /* 0x0000000000017941 */ /* 0x000fea0003800000 */
.L_x_230:
        /* <DEDUP_REMOVED lines=10> */
.L_x_233:
[----:B------:R-:W-:Y:S05]  /*6660*/  BSYNC B1 ;  /* 0x0000000000017941 */ /* 0x000fea0003800000 */
.L_x_232:
        /* <DEDUP_REMOVED lines=9> */
.L_x_235:
[----:B------:R-:W-:Y:S05]  /*6700*/  BSYNC B1 ;  /* 0x0000000000017941 */ /* 0x000fea0003800000 */
.L_x_234:
        /* <DEDUP_REMOVED lines=9> */
.L_x_237:
[----:B------:R-:W-:Y:S05]  /*67a0*/  BSYNC B1 ;  /* 0x0000000000017941 */ /* 0x000fea0003800000 */
.L_x_236:
        /* <DEDUP_REMOVED lines=10> */
.L_x_239:
[----:B------:R-:W-:Y:S05]  /*6850*/  BSYNC B1 ;  /* 0x0000000000017941 */ /* 0x000fea0003800000 */
.L_x_238:
        /* <DEDUP_REMOVED lines=10> */
.L_x_241:
[----:B------:R-:W-:Y:S05]  /*6900*/  BSYNC B1 ;  /* 0x0000000000017941 */ /* 0x000fea0003800000 */
.L_x_240:
        /* <DEDUP_REMOVED lines=9> */
.L_x_243:
[----:B------:R-:W-:Y:S05]  /*69a0*/  BSYNC B1 ;  /* 0x0000000000017941 */ /* 0x000fea0003800000 */
.L_x_242:
        /* <DEDUP_REMOVED lines=9> */
.L_x_245:
[----:B------:R-:W-:Y:S05]  /*6a40*/  BSYNC B1 ;  /* 0x0000000000017941 */ /* 0x000fea0003800000 */
.L_x_244:
        /* <DEDUP_REMOVED lines=10> */
.L_x_247:
[----:B------:R-:W-:Y:S05]  /*6af0*/  BSYNC B1 ;  /* 0x0000000000017941 */ /* 0x000fea0003800000 */
.L_x_246:
        /* <DEDUP_REMOVED lines=10> */
.L_x_249:
[----:B------:R-:W-:Y:S05]  /*6ba0*/  BSYNC B1 ;  /* 0x0000000000017941 */ /* 0x000fea0003800000 */
.L_x_248:
        /* <DEDUP_REMOVED lines=9> */
.L_x_251:
[----:B------:R-:W-:Y:S05]  /*6c40*/  BSYNC B1 ;  /* 0x0000000000017941 */ /* 0x000fea0003800000 */
.L_x_250:
        /* <DEDUP_REMOVED lines=9> */
.L_x_253:
[----:B------:R-:W-:Y:S05]  /*6ce0*/  BSYNC B1 ;  /* 0x0000000000017941 */ /* 0x000fea0003800000 */
.L_x_252:
        /* <DEDUP_REMOVED lines=10> */
.L_x_255:
[----:B------:R-:W-:Y:S05]  /*6d90*/  BSYNC B1 ;  /* 0x0000000000017941 */ /* 0x000fea0003800000 */
.L_x_254:
        /* <DEDUP_REMOVED lines=10> */
.L_x_257:
[----:B------:R-:W-:Y:S05]  /*6e40*/  BSYNC B1 ;  /* 0x0000000000017941 */ /* 0x000fea0003800000 */
.L_x_256:
        /* <DEDUP_REMOVED lines=9> */
.L_x_259:
[----:B------:R-:W-:Y:S05]  /*6ee0*/  BSYNC B1 ;  /* 0x0000000000017941 */ /* 0x000fea0003800000 */
.L_x_258:
        /* <DEDUP_REMOVED lines=9> */
.L_x_261:
[----:B------:R-:W-:Y:S05]  /*6f80*/  BSYNC B1 ;  /* 0x0000000000017941 */ /* 0x000fea0003800000 */
.L_x_260:
        /* <DEDUP_REMOVED lines=10> */
.L_x_263:
[----:B------:R-:W-:Y:S05]  /*7030*/  BSYNC B1 ;  /* 0x0000000000017941 */ /* 0x000fea0003800000 */
.L_x_262:
        /* <DEDUP_REMOVED lines=10> */
.L_x_265:
[----:B------:R-:W-:Y:S05]  /*70e0*/  BSYNC B1 ;  /* 0x0000000000017941 */ /* 0x000fea0003800000 */
.L_x_264:
        /* <DEDUP_REMOVED lines=9> */
.L_x_267:
[----:B------:R-:W-:Y:S05]  /*7180*/  BSYNC B1 ;  /* 0x0000000000017941 */ /* 0x000fea0003800000 */
.L_x_266:
        /* <DEDUP_REMOVED lines=9> */
.L_x_269:
[----:B------:R-:W-:Y:S05]  /*7220*/  BSYNC B1 ;  /* 0x0000000000017941 */ /* 0x000fea0003800000 */
.L_x_268:
        /* <DEDUP_REMOVED lines=10> */
.L_x_271:
[----:B------:R-:W-:Y:S05]  /*72d0*/  BSYNC B1 ;  /* 0x0000000000017941 */ /* 0x000fea0003800000 */
.L_x_270:
        /* <DEDUP_REMOVED lines=10> */
.L_x_273:
[----:B------:R-:W-:Y:S05]  /*7380*/  BSYNC B1 ;  /* 0x0000000000017941 */ /* 0x000fea0003800000 */
.L_x_272:
        /* <DEDUP_REMOVED lines=9> */
.L_x_275:
[----:B------:R-:W-:Y:S05]  /*7420*/  BSYNC B1 ;  /* 0x0000000000017941 */ /* 0x000fea0003800000 */
.L_x_274:
        /* <DEDUP_REMOVED lines=9> */
.L_x_277:
[----:B------:R-:W-:Y:S05]  /*74c0*/  BSYNC B1 ;  /* 0x0000000000017941 */ /* 0x000fea0003800000 */
.L_x_276:
        /* <DEDUP_REMOVED lines=10> */
.L_x_279:
[----:B------:R-:W-:Y:S05]  /*7570*/  BSYNC B1 ;  /* 0x0000000000017941 */ /* 0x000fea0003800000 */
.L_x_278:
        /* <DEDUP_REMOVED lines=10> */
.L_x_281:
[----:B------:R-:W-:Y:S05]  /*7620*/  BSYNC B1 ;  /* 0x0000000000017941 */ /* 0x000fea0003800000 */
.L_x_280:
[----:B01--45:R-:W-:Y:S01]  /*7630*/  HADD2.F32 R7, -RZ, R22.H0_H0 ;  /* 0x20000016ff077230 */ /* 0x033fe20000004100 */
        /* <DEDUP_REMOVED lines=8> */
.L_x_283:
[----:B------:R-:W-:Y:S05]  /*76c0*/  BSYNC B1 ;  /* 0x0000000000017941 */ /* 0x000fea0003800000 */
.L_x_282:
[----:B0----5:R-:W-:Y:S01]  /*76d0*/  HADD2.F32 R5, -RZ, R22.H0_H0 ;  /* 0x20000016ff057230 */ /* 0x021fe20000004100 */
[----:B------:R-:W-:Y:S01]  /*76e0*/  ISETP.GT.AND P0, PT, R3, 0x8, P0 ;  /* 0x000000080300780c */ /* 0x000fe20000704270 */
[----:B------:R-:W-:Y:S01]  /*76f0*/  @P1 IMAD.MOV.U32 R4, RZ, RZ, R10 ;  /* 0x000000ffff041224 */ /* 0x000fe200078e000a */
[----:B------:R-:W-:Y:S02]  /*7700*/  BSSY B1, `(.L_x_284) ;  /* 0x0000009000017945 */ /* 0x000fe40003800000 */
[----:B------:R-:W-:-:S04]  /*7710*/  FMUL R5, R5, R152 ;  /* 0x0000009805057220 */ /* 0x000fc80000400000 */
[----:B------:R-:W-:-:S05]  /*7720*/  FFMA R5, R150, R153, R5 ;  /* 0x0000009996057223 */ /* 0x000fca0000000005 */
[----:B------:R-:W-:-:S04]  /*7730*/  F2FP.F16.F32.PACK_AB R5, RZ, R5 ;  /* 0x00000005ff05723e */ /* 0x000fc800000000ff */
[----:B------:R-:W-:Y:S01]  /*7740*/  PRMT R2, R5, 0x7610, R2 ;  /* 0x0000761005027816 */ /* 0x000fe20000000002 */
[----:B------:R-:W-:-:S05]  /*7750*/  @P1 IMAD.MOV.U32 R5, RZ, RZ, R11 ;  /* 0x000000ffff051224 */ /* 0x000fca00078e000b */
[----:B------:R0:W-:Y:S01]  /*7760*/  @P1 STG.E.U16 desc[UR38][R4.64+0x1f0], R2 ;  /* 0x0001f00204001986 */ /* 0x0001e2000c101526 */
[----:B------:R-:W-:Y:S05]  /*7770*/  @!P0 BRA `(.L_x_285) ;  /* 0x0000000000048947 */ /* 0x000fea0003800000 */
[----:B------:R4:W5:Y:S02]  /*7780*/  LDG.E.LTC128B.U16 R22, desc[UR38][R8.64+0x1f2] ;  /* 0x0001f22608167981 */ /* 0x000964000c1e1520 */
.L_x_285:
[----:B------:R-:W-:Y:S05]  /*7790*/  BSYNC B1 ;  /* 0x0000000000017941 */ /* 0x000fea0003800000 */
.L_x_284:
[----:B------:R-:W-:Y:S05]  /*77a0*/  @!P0 BRA `(.L_x_286) ;  /* 0x0000002400488947 */ /* 0x000fea0003800000 */
[----:B-----5:R-:W-:-:S05]  /*77b0*/  HADD2.F32 R3, -RZ, R22.H0_H0 ;  /* 0x20000016ff037230 */ /* 0x020fca0000004100 */
[----:B------:R-:W-:-:S04]  /*77c0*/  FMUL R0, R3, R152 ;  /* 0x0000009803007220 */ /* 0x000fc80000400000 */
[----:B------:R-:W-:-:S05]  /*77d0*/  FFMA R0, R151, R153, R0 ;  /* 0x0000009997007223 */ /* 0x000fca0000000000 */
[----:B------:R-:W-:-:S05]  /*77e0*/  F2FP.F16.F32.PACK_AB R0, RZ, R0 ;  /* 0x00000000ff00723e */ /* 0x000fca00000000ff */
[----:B------:R0:W-:Y:S01]  /*77f0*/  STG.E.U16 desc[UR38][R10.64+0x1f2], R0 ;  /* 0x0001f2000a007986 */ /* 0x0001e2000c101526 */
[----:B------:R-:W-:Y:S05]  /*7800*/  BRA `(.L_x_286) ;  /* 0x0000002400307947 */ /* 0x000fea0003800000 */
.L_x_33:
[----:B------:R-:W-:Y:S01]  /*7810*/  ISETP.GT.AND P0, PT, R0, 0x1, PT ;  /* 0x000000010000780c */ /* 0x000fe20003f04270 */
[----:B------:R-:W-:Y:S01]  /*7820*/  ULDC.64 UR4, c[0x0][0x5c0] ;  /* 0x0001700000047ab9 */ /* 0x000fe20000000a00 */
[-C--:B------:R-:W-:Y:S01]  /*7830*/  FMUL R24, R24, R153.reuse ;  /* 0x0000009918187220 */ /* 0x080fe20000400000 */
[-C--:B------:R-:W-:Y:S01]  /*7840*/  FMUL R25, R25, R153.reuse ;  /* 0x0000009919197220 */ /* 0x080fe20000400000 */
[----:B------:R-:W-:Y:S01]  /*7850*/  ISETP.GT.AND P3, PT, R3, RZ, P0 ;  /* 0x000000ff0300720c */ /* 0x000fe20000764270 */
[-C--:B------:R-:W-:Y:S01]  /*7860*/  FMUL R26, R26, R153.reuse ;  /* 0x000000991a1a7220 */ /* 0x080fe20000400000 */
[----:B------:R-:W-:Y:S01]  /*7870*/  LEA R4, P4, R6, UR4, 0x1 ;  /* 0x0000000406047c11 */ /* 0x000fe2000f8808ff */
[-C--:B------:R-:W-:Y:S01]  /*7880*/  FMUL R27, R27, R153.reuse ;  /* 0x000000991b1b7220 */ /* 0x080fe20000400000 */
[----:B------:R-:W-:Y:S01]  /*7890*/  F2FP.F16.F32.PACK_AB R24, RZ, R24 ;  /* 0x00000018ff18723e */ /* 0x000fe200000000ff */
[-C--:B------:R-:W-:Y:S01]  /*78a0*/  FMUL R28, R28, R153.reuse ;  /* 0x000000991c1c7220 */ /* 0x080fe20000400000 */
[----:B------:R-:W-:Y:S01]  /*78b0*/  LEA.HI.X R5, R6, UR5, R179, 0x1, P4 ;  /* 0x0000000506057c11 */ /* 0x000fe2000a0f0cb3 */
[----:B------:R-:W-:Y:S01]  /*78c0*/  FMUL R29, R29, R153 ;  /* 0x000000991d1d7220 */ /* 0x000fe20000400000 */
[----:B------:R-:W-:Y:S01]  /*78d0*/  F2FP.F16.F32.PACK_AB R25, RZ, R25 ;  /* 0x00000019ff19723e */ /* 0x000fe200000000ff */
[-C--:B------:R-:W-:Y:S01]  /*78e0*/  FMUL R30, R30, R153.reuse ;  /* 0x000000991e1e7220 */ /* 0x080fe20000400000 */
[----:B------:R-:W-:Y:S01]  /*78f0*/  SHF.L.U64.HI R11, R10, 0x4, R11 ;  /* 0x000000040a0b7819 */ /* 0x000fe2000001020b */
[----:B------:R-:W-:Y:S01]  /*7900*/  @P1 STG.E.U16 desc[UR38][R4.64], R24 ;  /* 0x0000001804001986 */ /* 0x000fe2000c101526 */
[----:B------:R-:W-:Y:S01]  /*7910*/  ISETP.GT.AND P1, PT, R0, 0x8, PT ;  /* 0x000000080000780c */ /* 0x000fe20003f24270 */
[-C--:B------:R-:W-:Y:S01]  /*7920*/  FMUL R31, R31, R153.reuse ;  /* 0x000000991f1f7220 */ /* 0x080fe20000400000 */
[C---:B------:R-:W-:Y:S01]  /*7930*/  ISETP.GT.AND P4, PT, R3.reuse, 0x8, P0 ;  /* 0x000000080300780c */ /* 0x040fe20000784270 */
[----:B------:R-:W-:Y:S01]  /*7940*/  @P3 STG.E.U16 desc[UR38][R4.64+0x2], R25 ;  /* 0x0000021904003986 */ /* 0x000fe2000c101526 */
[----:B------:R-:W-:Y:S01]  /*7950*/  LEA R6, P3, R10, R4, 0x4 ;  /* 0x000000040a067211 */ /* 0x000fe200078620ff */
[-C--:B------:R-:W-:Y:S01]  /*7960*/  FMUL R32, R32, R153.reuse ;  /* 0x0000009920207220 */ /* 0x080fe20000400000 */
[----:B------:R-:W-:Y:S01]  /*7970*/  ISETP.GT.AND P2, PT, R3, 0x8, P2 ;  /* 0x000000080300780c */ /* 0x000fe20001744270 */
[-C--:B------:R-:W-:Y:S01]  /*7980*/  FMUL R33, R33, R153.reuse ;  /* 0x0000009921217220 */ /* 0x080fe20000400000 */
[----:B------:R-:W-:Y:S01]  /*7990*/  ISETP.GT.AND P0, PT, R0, 0x9, PT ;  /* 0x000000090000780c */ /* 0x000fe20003f04270 */
[----:B------:R-:W-:Y:S01]  /*79a0*/  IMAD.X R7, R11, 0x1, R5, P3 ;  /* 0x000000010b077824 */ /* 0x000fe200018e0605 */
[C---:B------:R-:W-:Y:S01]  /*79b0*/  ISETP.GT.AND P5, PT, R3.reuse, RZ, P1 ;  /* 0x000000ff0300720c */ /* 0x040fe20000fa4270 */
[-C--:B------:R-:W-:Y:S01]  /*79c0*/  FMUL R34, R34, R153.reuse ;  /* 0x0000009922227220 */ /* 0x080fe20000400000 */
[----:B------:R-:W-:Y:S01]  /*79d0*/  ISETP.GT.AND P3, PT, R3, RZ, P0 ;  /* 0x000000ff0300720c */ /* 0x000fe20000764270 */
[-C--:B------:R-:W-:Y:S01]  /*79e0*/  FMUL R35, R35, R153.reuse ;  /* 0x0000009923237220 */ /* 0x080fe20000400000 */
[----:B------:R-:W-:Y:S01]  /*79f0*/  F2FP.F16.F32.PACK_AB R26, RZ, R26 ;  /* 0x0000001aff1a723e */ /* 0x000fe200000000ff */
[----:B------:R-:W-:Y:S01]  /*7a00*/  FMUL R36, R36, R153 ;  /* 0x0000009924247220 */ /* 0x000fe20000400000 */
[----:B------:R-:W-:Y:S01]  /*7a10*/  F2FP.F16.F32.PACK_AB R27, RZ, R27 ;  /* 0x0000001bff1b723e */ /* 0x000fe200000000ff */
[----:B------:R-:W-:Y:S01]  /*7a20*/  FMUL R37, R37, R153 ;  /* 0x0000009925257220 */ /* 0x000fe20000400000 */
[----:B------:R-:W-:Y:S01]  /*7a30*/  F2FP.F16.F32.PACK_AB R28, RZ, R28 ;  /* 0x0000001cff1c723e */ /* 0x000fe200000000ff */
[----:B------:R-:W-:Y:S01]  /*7a40*/  @P2 STG.E.U16 desc[UR38][R6.64], R26 ;  /* 0x0000001a06002986 */ /* 0x000fe2000c101526 */
[----:B------:R-:W-:Y:S01]  /*7a50*/  F2FP.F16.F32.PACK_AB R29, RZ, R29 ;  /* 0x0000001dff1d723e */ /* 0x000fe200000000ff */
[-C--:B------:R-:W-:Y:S01]  /*7a60*/  FMUL R38, R38, R153.reuse ;  /* 0x0000009926267220 */ /* 0x080fe20000400000 */
[----:B------:R-:W-:Y:S01]  /*7a70*/  ISETP.GT.AND P2, PT, R3, 0x8, P1 ;  /* 0x000000080300780c */ /* 0x000fe20000f44270 */
[----:B------:R-:W-:Y:S01]  /*7a80*/  @P4 STG.E.U16 desc[UR38][R6.64+0x2], R27 ;  /* 0x0000021b06004986 */ /* 0x000fe2000c101526 */
[----:B------:R-:W-:Y:S01]  /*7a90*/  ISETP.GT.AND P1, PT, R0, 0x10, PT ;  /* 0x000000100000780c */ /* 0x000fe20003f24270 */
[-C--:B------:R-:W-:Y:S01]  /*7aa0*/  FMUL R39, R39, R153.reuse ;  /* 0x0000009927277220 */ /* 0x080fe20000400000 */
[----:B------:R-:W-:Y:S01]  /*7ab0*/  F2FP.F16.F32.PACK_AB R30, RZ, R30 ;  /* 0x0000001eff1e723e */ /* 0x000fe200000000ff */
[----:B------:R-:W-:Y:S01]  /*7ac0*/  @P5 STG.E.U16 desc[UR38][R4.64+0x10], R28 ;  /* 0x0000101c04005986 */ /* 0x000fe2000c101526 */
[C---:B------:R-:W-:Y:S01]  /*7ad0*/  ISETP.GT.AND P4, PT, R3.reuse, RZ, P1 ;  /* 0x000000ff0300720c */ /* 0x040fe20000f84270 */
[----:B------:R-:W-:Y:S01]  /*7ae0*/  FMUL R40, R40, R153 ;  /* 0x0000009928287220 */ /* 0x000fe20000400000 */
[----:B------:R-:W-:Y:S01]  /*7af0*/  F2FP.F16.F32.PACK_AB R31, RZ, R31 ;  /* 0x0000001fff1f723e */ /* 0x000fe200000000ff */
[----:B------:R-:W-:Y:S01]  /*7b00*/  @P3 STG.E.U16 desc[UR38][R4.64+0x12], R29 ;  /* 0x0000121d04003986 */ /* 0x000fe2000c101526 */
[----:B------:R-:W-:Y:S01]  /*7b10*/  ISETP.GT.AND P3, PT, R3, 0x8, P0 ;  /* 0x000000080300780c */ /* 0x000fe20000764270 */
[-C--:B------:R-:W-:Y:S01]  /*7b20*/  FMUL R41, R41, R153.reuse ;  /* 0x0000009929297220 */ /* 0x080fe20000400000 */
[----:B------:R-:W-:Y:S01]  /*7b30*/  ISETP.GT.AND P0, PT, R0, 0x11, PT ;  /* 0x000000110000780c */ /* 0x000fe20003f04270 */
[----:B------:R-:W-:Y:S01]  /*7b40*/  @P2 STG.E.U16 desc[UR38][R6.64+0x10], R30 ;  /* 0x0000101e06002986 */ /* 0x000fe2000c101526 */
[----:B------:R-:W-:Y:S01]  /*7b50*/  F2FP.F16.F32.PACK_AB R32, RZ, R32 ;  /* 0x00000020ff20723e */ /* 0x000fe200000000ff */
[-C--:B------:R-:W-:Y:S01]  /*7b60*/  FMUL R42, R42, R153.reuse ;  /* 0x000000992a2a7220 */ /* 0x080fe20000400000 */
[----:B------:R-:W-:Y:S01]  /*7b70*/  ISETP.GT.AND P5, PT, R3, RZ, P0 ;  /* 0x000000ff0300720c */ /* 0x000fe200007a4270 */
[-C--:B------:R-:W-:Y:S01]  /*7b80*/  FMUL R43, R43, R153.reuse ;  /* 0x000000992b2b7220 */ /* 0x080fe20000400000 */
[----:B------:R-:W-:Y:S01]  /*7b90*/  ISETP.GT.AND P2, PT, R3, 0x8, P1 ;  /* 0x000000080300780c */ /* 0x000fe20000f44270 */
[-C--:B------:R-:W-:Y:S01]  /*7ba0*/  FMUL R44, R44, R153.reuse ;  /* 0x000000992c2c7220 */ /* 0x080fe20000400000 */
[----:B------:R-:W-:Y:S01]  /*7bb0*/  ISETP.GT.AND P1, PT, R0, 0x18, PT ;  /* 0x000000180000780c */ /* 0x000fe20003f24270 */
[----:B------:R-:W-:Y:S01]  /*7bc0*/  FMUL R45, R45, R153 ;  /* 0x000000992d2d7220 */ /* 0x000fe20000400000 */
[----:B------:R-:W-:Y:S01]  /*7bd0*/  F2FP.F16.F32.PACK_AB R33, RZ, R33 ;  /* 0x00000021ff21723e */ /* 0x000fe200000000ff */
[----:B------:R-:W-:Y:S01]  /*7be0*/  @P3 STG.E.U16 desc[UR38][R6.64+0x12], R31 ;  /* 0x0000121f06003986 */ /* 0x000fe2000c101526 */
[C---:B------:R-:W-:Y:S01]  /*7bf0*/  ISETP.GT.AND P3, PT, R3.reuse, 0x8, P0 ;  /* 0x000000080300780c */ /* 0x040fe20000764270 */
[-C--:B------:R-:W-:Y:S01]  /*7c00*/  FMUL R46, R46, R153.reuse ;  /* 0x000000992e2e7220 */ /* 0x080fe20000400000 */
[----:B------:R-:W-:Y:S01]  /*7c10*/  ISETP.GT.AND P0, PT, R0, 0x19, PT ;  /* 0x000000190000780c */ /* 0x000fe20003f04270 */
[----:B------:R-:W-:Y:S01]  /*7c20*/  @P4 STG.E.U16 desc[UR38][R4.64+0x20], R32 ;  /* 0x0000202004004986 */ /* 0x000fe2000c101526 */
[----:B------:R-:W-:Y:S01]  /*7c30*/  ISETP.GT.AND P4, PT, R3, RZ, P1 ;  /* 0x000000ff0300720c */ /* 0x000fe20000f84270 */
[-C--:B------:R-:W-:Y:S01]  /*7c40*/  FMUL R47, R47, R153.reuse ;  /* 0x000000992f2f7220 */ /* 0x080fe20000400000 */
[----:B------:R-:W-:Y:S01]  /*7c50*/  F2FP.F16.F32.PACK_AB R34, RZ, R34 ;  /* 0x00000022ff22723e */ /* 0x000fe200000000ff */
[----:B------:R-:W-:Y:S01]  /*7c60*/  @P5 STG.E.U16 desc[UR38][R4.64+0x22], R33 ;  /* 0x0000222104005986 */ /* 0x000fe2000c101526 */
[----:B------:R-:W-:Y:S01]  /*7c70*/  ISETP.GT.AND P5, PT, R3, RZ, P0 ;  /* 0x000000ff0300720c */ /* 0x000fe200007a4270 */
[----:B------:R-:W-:Y:S01]  /*7c80*/  FMUL R48, R48, R153 ;  /* 0x0000009930307220 */ /* 0x000fe20000400000 */
[----:B------:R-:W-:Y:S01]  /*7c90*/  F2FP.F16.F32.PACK_AB R35, RZ, R35 ;  /* 0x00000023ff23723e */ /* 0x000fe200000000ff */
[----:B------:R-:W-:Y:S01]  /*7ca0*/  @P2 STG.E.U16 desc[UR38][R6.64+0x20], R34 ;  /* 0x0000202206002986 */ /* 0x000fe2000c101526 */
[----:B------:R-:W-:Y:S01]  /*7cb0*/  F2FP.F16.F32.PACK_AB R36, RZ, R36 ;  /* 0x00000024ff24723e */ /* 0x000fe200000000ff */
[-C--:B------:R-:W-:Y:S01]  /*7cc0*/  FMUL R49, R49, R153.reuse ;  /* 0x0000009931317220 */ /* 0x080fe20000400000 */
[C---:B------:R-:W-:Y:S01]  /*7cd0*/  ISETP.GT.AND P2, PT, R3.reuse, 0x8, P1 ;  /* 0x000000080300780c */ /* 0x040fe20000f44270 */
[----:B------:R-:W-:Y:S01]  /*7ce0*/  @P3 STG.E.U16 desc[UR38][R6.64+0x22], R35 ;  /* 0x0000222306003986 */ /* 0x000fe2000c101526 */
[----:B------:R-:W-:Y:S01]  /*7cf0*/  ISETP.GT.AND P1, PT, R0, 0x20, PT ;  /* 0x000000200000780c */ /* 0x000fe20003f24270 */
[----:B------:R-:W-:Y:S01]  /*7d00*/  FMUL R50, R50, R153 ;  /* 0x0000009932327220 */ /* 0x000fe20000400000 */
[----:B------:R-:W-:Y:S01]  /*7d10*/  F2FP.F16.F32.PACK_AB R37, RZ, R37 ;  /* 0x00000025ff25723e */ /* 0x000fe200000000ff */
[----:B------:R-:W-:Y:S01]  /*7d20*/  @P4 STG.E.U16 desc[UR38][R4.64+0x30], R36 ;  /* 0x0000302404004986 */ /* 0x000fe2000c101526 */
[----:B------:R-:W-:Y:S01]  /*7d30*/  ISETP.GT.AND P3, PT, R3, 0x8, P0 ;  /* 0x000000080300780c */ /* 0x000fe20000764270 */
[-C--:B------:R-:W-:Y:S01]  /*7d40*/  FMUL R51, R51, R153.reuse ;  /* 0x0000009933337220 */ /* 0x080fe20000400000 */
[----:B------:R-:W-:Y:S01]  /*7d50*/  ISETP.GT.AND P0, PT, R0, 0x21, PT ;  /* 0x000000210000780c */ /* 0x000fe20003f04270 */
[----:B------:R-:W-:Y:S01]  /*7d60*/  @P5 STG.E.U16 desc[UR38][R4.64+0x32], R37 ;  /* 0x0000322504005986 */ /* 0x000fe2000c101526 */
[----:B------:R-:W-:Y:S01]  /*7d70*/  ISETP.GT.AND P4, PT, R3, RZ, P1 ;  /* 0x000000ff0300720c */ /* 0x000fe20000f84270 */
[-C--:B------:R-:W-:Y:S01]  /*7d80*/  FMUL R52, R52, R153.reuse ;  /* 0x0000009934347220 */ /* 0x080fe20000400000 */
[----:B------:R-:W-:Y:S01]  /*7d90*/  F2FP.F16.F32.PACK_AB R38, RZ, R38 ;  /* 0x00000026ff26723e */ /* 0x000fe200000000ff */
[-C--:B------:R-:W-:Y:S01]  /*7da0*/  FMUL R53, R53, R153.reuse ;  /* 0x0000009935357220 */ /* 0x080fe20000400000 */
        /* <DEDUP_REMOVED lines=325> */
[----:B------:R-:W-:Y:S01]  /*9200*/  FMUL R151, R151, R153 ;  /* 0x0000009997977220 */ /* 0x000fe20000400000 */
[----:B------:R-:W-:Y:S01]  /*9210*/  ISETP.GT.AND P2, PT, R3, 0x8, P1 ;  /* 0x000000080300780c */ /* 0x000fe20000f44270 */
[----:B------:R-:W-:Y:S01]  /*9220*/  @P3 STG.E.U16 desc[UR38][R6.64+0x132], R103 ;  /* 0x0001326706003986 */ /* 0x000fe2000c101526 */
[----:B------:R-:W-:-:S02]  /*9230*/  ISETP.GT.AND P1, PT, R0, 0xa8, PT ;  /* 0x000000a80000780c */ /* 0x000fc40003f24270 */
[----:B------:R-:W-:Y:S01]  /*9240*/  F2FP.F16.F32.PACK_AB R105, RZ, R105 ;  /* 0x00000069ff69723e */ /* 0x000fe200000000ff */
[----:B------:R-:W-:Y:S01]  /*9250*/  @P4 STG.E.U16 desc[UR38][R4.64+0x140], R104 ;  /* 0x0001406804004986 */ /* 0x000fe2000c101526 */
[C---:B------:R-:W-:Y:S02]  /*9260*/  ISETP.GT.AND P3, PT, R3.reuse, 0x8, P0 ;  /* 0x000000080300780c */ /* 0x040fe40000764270 */
[----:B------:R-:W-:Y:S01]  /*9270*/  ISETP.GT.AND P0, PT, R0, 0xa9, PT ;  /* 0x000000a90000780c */ /* 0x000fe20003f04270 */
[----:B------:R-:W-:Y:S01]  /*9280*/  @P5 STG.E.U16 desc[UR38][R4.64+0x142], R105 ;  /* 0x0001426904005986 */ /* 0x000fe2000c101526 */
[C---:B------:R-:W-:Y:S02]  /*9290*/  ISETP.GT.AND P4, PT, R3.reuse, RZ, P1 ;  /* 0x000000ff0300720c */ /* 0x040fe40000f84270 */
[----:B------:R-:W-:Y:S02]  /*92a0*/  F2FP.F16.F32.PACK_AB R106, RZ, R106 ;  /* 0x0000006aff6a723e */ /* 0x000fe400000000ff */
[----:B------:R-:W-:-:S02]  /*92b0*/  ISETP.GT.AND P5, PT, R3, RZ, P0 ;  /* 0x000000ff0300720c */ /* 0x000fc400007a4270 */
[----:B------:R-:W-:Y:S01]  /*92c0*/  F2FP.F16.F32.PACK_AB R107, RZ, R107 ;  /* 0x0000006bff6b723e */ /* 0x000fe200000000ff */
[----:B------:R-:W-:Y:S01]  /*92d0*/  @P2 STG.E.U16 desc[UR38][R6.64+0x140], R106 ;  /* 0x0001406a06002986 */ /* 0x000fe2000c101526 */
[----:B------:R-:W-:Y:S02]  /*92e0*/  F2FP.F16.F32.PACK_AB R108, RZ, R108 ;  /* 0x0000006cff6c723e */ /* 0x000fe400000000ff */
[C---:B------:R-:W-:Y:S01]  /*92f0*/  ISETP.GT.AND P2, PT, R3.reuse, 0x8, P1 ;  /* 0x000000080300780c */ /* 0x040fe20000f44270 */
[----:B------:R-:W-:Y:S01]  /*9300*/  @P3 STG.E.U16 desc[UR38][R6.64+0x142], R107 ;  /* 0x0001426b06003986 */ /* 0x000fe2000c101526 */
[----:B------:R-:W-:Y:S02]  /*9310*/  ISETP.GT.AND P1, PT, R0, 0xb0, PT ;  /* 0x000000b00000780c */ /* 0x000fe40003f24270 */
[----:B------:R-:W-:Y:S01]  /*9320*/  F2FP.F16.F32.PACK_AB R109, RZ, R109 ;  /* 0x0000006dff6d723e */ /* 0x000fe200000000ff */
[----:B------:R-:W-:Y:S01]  /*9330*/  @P4 STG.E.U16 desc[UR38][R4.64+0x150], R108 ;  /* 0x0001506c04004986 */ /* 0x000fe2000c101526 */
[----:B------:R-:W-:-:S02]  /*9340*/  ISETP.GT.AND P3, PT, R3, 0x8, P0 ;  /* 0x000000080300780c */ /* 0x000fc40000764270 */
[----:B------:R-:W-:Y:S01]  /*9350*/  ISETP.GT.AND P0, PT, R0, 0xb1, PT ;  /* 0x000000b10000780c */ /* 0x000fe20003f04270 */
[----:B------:R-:W-:Y:S01]  /*9360*/  @P5 STG.E.U16 desc[UR38][R4.64+0x152], R109 ;  /* 0x0001526d04005986 */ /* 0x000fe2000c101526 */
[C---:B------:R-:W-:Y:S02]  /*9370*/  ISETP.GT.AND P4, PT, R3.reuse, RZ, P1 ;  /* 0x000000ff0300720c */ /* 0x040fe40000f84270 */
[----:B------:R-:W-:Y:S02]  /*9380*/  F2FP.F16.F32.PACK_AB R110, RZ, R110 ;  /* 0x0000006eff6e723e */ /* 0x000fe400000000ff */
[----:B------:R-:W-:Y:S02]  /*9390*/  ISETP.GT.AND P5, PT, R3, RZ, P0 ;  /* 0x000000ff0300720c */ /* 0x000fe400007a4270 */
[----:B------:R-:W-:Y:S01]  /*93a0*/  F2FP.F16.F32.PACK_AB R111, RZ, R111 ;  /* 0x0000006fff6f723e */ /* 0x000fe200000000ff */
[----:B------:R-:W-:Y:S01]  /*93b0*/  @P2 STG.E.U16 desc[UR38][R6.64+0x150], R110 ;  /* 0x0001506e06002986 */ /* 0x000fe2000c101526 */
[----:B------:R-:W-:-:S02]  /*93c0*/  F2FP.F16.F32.PACK_AB R112, RZ, R112 ;  /* 0x00000070ff70723e */ /* 0x000fc400000000ff */
[C---:B------:R-:W-:Y:S01]  /*93d0*/  ISETP.GT.AND P2, PT, R3.reuse, 0x8, P1 ;  /* 0x000000080300780c */ /* 0x040fe20000f44270 */
[----:B------:R-:W-:Y:S01]  /*93e0*/  @P3 STG.E.U16 desc[UR38][R6.64+0x152], R111 ;  /* 0x0001526f06003986 */ /* 0x000fe2000c101526 */
[C---:B------:R-:W-:Y:S02]  /*93f0*/  ISETP.GT.AND P1, PT, R0.reuse, 0xb8, PT ;  /* 0x000000b80000780c */ /* 0x040fe40003f24270 */
[----:B------:R-:W-:Y:S01]  /*9400*/  F2FP.F16.F32.PACK_AB R113, RZ, R113 ;  /* 0x00000071ff71723e */ /* 0x000fe200000000ff */
[----:B------:R-:W-:Y:S01]  /*9410*/  @P4 STG.E.U16 desc[UR38][R4.64+0x160], R112 ;  /* 0x0001607004004986 */ /* 0x000fe2000c101526 */
[C---:B------:R-:W-:Y:S02]  /*9420*/  ISETP.GT.AND P3, PT, R3.reuse, 0x8, P0 ;  /* 0x000000080300780c */ /* 0x040fe40000764270 */
[----:B------:R-:W-:Y:S01]  /*9430*/  ISETP.GT.AND P0, PT, R0, 0xb9, PT ;  /* 0x000000b90000780c */ /* 0x000fe20003f04270 */
[----:B------:R-:W-:Y:S01]  /*9440*/  @P5 STG.E.U16 desc[UR38][R4.64+0x162], R113 ;  /* 0x0001627104005986 */ /* 0x000fe2000c101526 */
[----:B------:R-:W-:-:S02]  /*9450*/  ISETP.GT.AND P4, PT, R3, RZ, P1 ;  /* 0x000000ff0300720c */ /* 0x000fc40000f84270 */
[----:B------:R-:W-:Y:S02]  /*9460*/  F2FP.F16.F32.PACK_AB R114, RZ, R114 ;  /* 0x00000072ff72723e */ /* 0x000fe400000000ff */
[C---:B------:R-:W-:Y:S02]  /*9470*/  ISETP.GT.AND P5, PT, R3.reuse, RZ, P0 ;  /* 0x000000ff0300720c */ /* 0x040fe400007a4270 */
[----:B------:R-:W-:Y:S01]  /*9480*/  F2FP.F16.F32.PACK_AB R115, RZ, R115 ;  /* 0x00000073ff73723e */ /* 0x000fe200000000ff */
[----:B------:R-:W-:Y:S01]  /*9490*/  @P2 STG.E.U16 desc[UR38][R6.64+0x160], R114 ;  /* 0x0001607206002986 */ /* 0x000fe2000c101526 */
[----:B------:R-:W-:Y:S02]  /*94a0*/  F2FP.F16.F32.PACK_AB R116, RZ, R116 ;  /* 0x00000074ff74723e */ /* 0x000fe400000000ff */
        /* <DEDUP_REMOVED lines=65> */
[----:B------:R-:W-:Y:S02]  /*98c0*/  ISETP.GT.AND P5, PT, R3, RZ, P0 ;  /* 0x000000ff0300720c */ /* 0x000fe400007a4270 */
[----:B------:R-:W-:Y:S02]  /*98d0*/  F2FP.F16.F32.PACK_AB R134, RZ, R134 ;  /* 0x00000086ff86723e */ /* 0x000fe400000000ff */
[----:B------:R-:W-:Y:S02]  /*98e0*/  F2FP.F16.F32.PACK_AB R135, RZ, R135 ;  /* 0x00000087ff87723e */ /* 0x000fe400000000ff */
[----:B------:R-:W-:Y:S01]  /*98f0*/  F2FP.F16.F32.PACK_AB R136, RZ, R136 ;  /* 0x00000088ff88723e */ /* 0x000fe200000000ff */
[----:B------:R-:W-:Y:S01]  /*9900*/  @P2 STG.E.U16 desc[UR38][R6.64+0x1b0], R134 ;  /* 0x0001b08606002986 */ /* 0x000fe2000c101526 */
[----:B------:R-:W-:-:S02]  /*9910*/  F2FP.F16.F32.PACK_AB R137, RZ, R137 ;  /* 0x00000089ff89723e */ /* 0x000fc400000000ff */
[C---:B------:R-:W-:Y:S01]  /*9920*/  ISETP.GT.AND P1, PT, R3.reuse, 0x8, P1 ;  /* 0x000000080300780c */ /* 0x040fe20000f24270 */
[----:B------:R-:W-:Y:S01]  /*9930*/  @P3 STG.E.U16 desc[UR38][R6.64+0x1b2], R135 ;  /* 0x0001b28706003986 */ /* 0x000fe2000c101526 */
[C---:B------:R-:W-:Y:S02]  /*9940*/  ISETP.GT.AND P2, PT, R3.reuse, 0x8, P0 ;  /* 0x000000080300780c */ /* 0x040fe40000744270 */
[C---:B------:R-:W-:Y:S01]  /*9950*/  ISETP.GT.AND P0, PT, R0.reuse, 0xe9, PT ;  /* 0x000000e90000780c */ /* 0x040fe20003f04270 */
[----:B------:R-:W-:Y:S01]  /*9960*/  @P4 STG.E.U16 desc[UR38][R4.64+0x1c0], R136 ;  /* 0x0001c08804004986 */ /* 0x000fe2000c101526 */
[----:B------:R-:W-:Y:S02]  /*9970*/  ISETP.GT.AND P4, PT, R0, 0xe8, PT ;  /* 0x000000e80000780c */ /* 0x000fe40003f84270 */
[----:B------:R-:W-:Y:S01]  /*9980*/  F2FP.F16.F32.PACK_AB R138, RZ, R138 ;  /* 0x0000008aff8a723e */ /* 0x000fe200000000ff */
[----:B------:R-:W-:Y:S01]  /*9990*/  @P5 STG.E.U16 desc[UR38][R4.64+0x1c2], R137 ;  /* 0x0001c28904005986 */ /* 0x000fe2000c101526 */
[----:B------:R-:W-:-:S02]  /*99a0*/  ISETP.GT.AND P5, PT, R3, RZ, P4 ;  /* 0x000000ff0300720c */ /* 0x000fc400027a4270 */
[----:B------:R-:W-:Y:S01]  /*99b0*/  F2FP.F16.F32.PACK_AB R139, RZ, R139 ;  /* 0x0000008bff8b723e */ /* 0x000fe200000000ff */
[----:B------:R-:W-:Y:S01]  /*99c0*/  @P1 STG.E.U16 desc[UR38][R6.64+0x1c0], R138 ;  /* 0x0001c08a06001986 */ /* 0x000fe2000c101526 */
[----:B------:R-:W-:Y:S02]  /*99d0*/  F2FP.F16.F32.PACK_AB R140, RZ, R140 ;  /* 0x0000008cff8c723e */ /* 0x000fe400000000ff */
[C---:B------:R-:W-:Y:S01]  /*99e0*/  ISETP.GT.AND P3, PT, R3.reuse, RZ, P0 ;  /* 0x000000ff0300720c */ /* 0x040fe20000764270 */
[----:B------:R-:W-:Y:S01]  /*99f0*/  @P2 STG.E.U16 desc[UR38][R6.64+0x1c2], R139 ;  /* 0x0001c28b06002986 */ /* 0x000fe2000c101526 */
[C---:B------:R-:W-:Y:S02]  /*9a00*/  ISETP.GT.AND P4, PT, R3.reuse, 0x8, P4 ;  /* 0x000000080300780c */ /* 0x040fe40002784270 */
[----:B------:R-:W-:Y:S02]  /*9a10*/  F2FP.F16.F32.PACK_AB R141, RZ, R141 ;  /* 0x0000008dff8d723e */ /* 0x000fe400000000ff */
[----:B------:R-:W-:Y:S01]  /*9a20*/  F2FP.F16.F32.PACK_AB R142, RZ, R142 ;  /* 0x0000008eff8e723e */ /* 0x000fe200000000ff */
[----:B------:R-:W-:Y:S01]  /*9a30*/  @P5 STG.E.U16 desc[UR38][R4.64+0x1d0], R140 ;  /* 0x0001d08c04005986 */ /* 0x000fe2000c101526 */
[----:B------:R-:W-:-:S02]  /*9a40*/  ISETP.GT.AND P5, PT, R3, 0x8, P0 ;  /* 0x000000080300780c */ /* 0x000fc400007a4270 */
[----:B------:R-:W-:Y:S02]  /*9a50*/  F2FP.F16.F32.PACK_AB R143, RZ, R143 ;  /* 0x0000008fff8f723e */ /* 0x000fe400000000ff */
[C---:B------:R-:W-:Y:S01]  /*9a60*/  ISETP.GT.AND P0, PT, R0.reuse, 0xf1, PT ;  /* 0x000000f10000780c */ /* 0x040fe20003f04270 */
[----:B------:R-:W-:Y:S01]  /*9a70*/  @P3 STG.E.U16 desc[UR38][R4.64+0x1d2], R141 ;  /* 0x0001d28d04003986 */ /* 0x000fe2000c101526 */
[----:B------:R-:W-:Y:S02]  /*9a80*/  ISETP.GT.AND P3, PT, R0, 0xf0, PT ;  /* 0x000000f00000780c */ /* 0x000fe40003f64270 */
[----:B------:R-:W-:Y:S01]  /*9a90*/  F2FP.F16.F32.PACK_AB R144, RZ, R144 ;  /* 0x00000090ff90723e */ /* 0x000fe200000000ff */
[----:B------:R-:W-:Y:S01]  /*9aa0*/  @P4 STG.E.U16 desc[UR38][R6.64+0x1d0], R142 ;  /* 0x0001d08e06004986 */ /* 0x000fe2000c101526 */
[C---:B------:R-:W-:Y:S02]  /*9ab0*/  ISETP.GT.AND P4, PT, R3.reuse, RZ, P3 ;  /* 0x000000ff0300720c */ /* 0x040fe40001f84270 */
[C---:B------:R-:W-:Y:S01]  /*9ac0*/  ISETP.GT.AND P3, PT, R3.reuse, 0x8, P3 ;  /* 0x000000080300780c */ /* 0x040fe20001f64270 */
[----:B------:R-:W-:Y:S01]  /*9ad0*/  @P5 STG.E.U16 desc[UR38][R6.64+0x1d2], R143 ;  /* 0x0001d28f06005986 */ /* 0x000fe2000c101526 */
[----:B------:R-:W-:-:S02]  /*9ae0*/  ISETP.GT.AND P5, PT, R3, RZ, P0 ;  /* 0x000000ff0300720c */ /* 0x000fc400007a4270 */
[----:B------:R-:W-:Y:S02]  /*9af0*/  F2FP.F16.F32.PACK_AB R145, RZ, R145 ;  /* 0x00000091ff91723e */ /* 0x000fe400000000ff */
[C---:B------:R-:W-:Y:S02]  /*9b00*/  ISETP.GT.AND P0, PT, R3.reuse, 0x8, P0 ;  /* 0x000000080300780c */ /* 0x040fe40000704270 */
[C---:B------:R-:W-:Y:S02]  /*9b10*/  ISETP.GT.AND P1, PT, R0.reuse, 0xf9, PT ;  /* 0x000000f90000780c */ /* 0x040fe40003f24270 */
[----:B------:R-:W-:Y:S01]  /*9b20*/  ISETP.GT.AND P2, PT, R0, 0xf8, PT ;  /* 0x000000f80000780c */ /* 0x000fe20003f44270 */
[----:B------:R-:W-:Y:S01]  /*9b30*/  @P4 STG.E.U16 desc[UR38][R4.64+0x1e0], R144 ;  /* 0x0001e09004004986 */ /* 0x000fe2000c101526 */
[C---:B------:R-:W-:Y:S01]  /*9b40*/  ISETP.GT.AND P4, PT, R3.reuse, RZ, P1 ;  /* 0x000000ff0300720c */ /* 0x040fe20000f84270 */
[----:B------:R-:W-:Y:S01]  /*9b50*/  @P3 IMAD.MOV.U32 R2, RZ, RZ, R6 ;  /* 0x000000ffff023224 */ /* 0x000fe200078e0006 */
[C---:B------:R-:W-:Y:S01]  /*9b60*/  ISETP.GT.AND P1, PT, R3.reuse, 0x8, P1 ;  /* 0x000000080300780c */ /* 0x040fe20000f24270 */
[----:B------:R-:W-:Y:S01]  /*9b70*/  @P5 STG.E.U16 desc[UR38][R4.64+0x1e2], R145 ;  /* 0x0001e29104005986 */ /* 0x000fe2000c101526 */
[----:B------:R-:W-:-:S02]  /*9b80*/  ISETP.GT.AND P5, PT, R3, RZ, P2 ;  /* 0x000000ff0300720c */ /* 0x000fc400017a4270 */
[----:B------:R-:W-:Y:S01]  /*9b90*/  ISETP.GT.AND P2, PT, R3, 0x8, P2 ;  /* 0x000000080300780c */ /* 0x000fe20001744270 */
[----:B------:R-:W-:Y:S01]  /*9ba0*/  @P3 IMAD.MOV.U32 R3, RZ, RZ, R7 ;  /* 0x000000ffff033224 */ /* 0x000fe200078e0007 */
[----:B------:R-:W-:Y:S02]  /*9bb0*/  F2FP.F16.F32.PACK_AB R146, RZ, R146 ;  /* 0x00000092ff92723e */ /* 0x000fe400000000ff */
[----:B------:R-:W-:Y:S02]  /*9bc0*/  F2FP.F16.F32.PACK_AB R147, RZ, R147 ;  /* 0x00000093ff93723e */ /* 0x000fe400000000ff */
[----:B------:R-:W-:Y:S01]  /*9bd0*/  F2FP.F16.F32.PACK_AB R148, RZ, R148 ;  /* 0x00000094ff94723e */ /* 0x000fe200000000ff */
[----:B------:R0:W-:Y:S01]  /*9be0*/  @P3 STG.E.U16 desc[UR38][R2.64+0x1e0], R146 ;  /* 0x0001e09202003986 */ /* 0x0001e2000c101526 */
[----:B------:R-:W-:Y:S02]  /*9bf0*/  F2FP.F16.F32.PACK_AB R149, RZ, R149 ;  /* 0x00000095ff95723e */ /* 0x000fe400000000ff */
[----:B------:R-:W-:-:S02]  /*9c00*/  F2FP.F16.F32.PACK_AB R150, RZ, R150 ;  /* 0x00000096ff96723e */ /* 0x000fc400000000ff */
[----:B------:R-:W-:Y:S01]  /*9c10*/  F2FP.F16.F32.PACK_AB R151, RZ, R151 ;  /* 0x00000097ff97723e */ /* 0x000fe200000000ff */
[----:B0-----:R-:W-:Y:S02]  /*9c20*/  @P0 IMAD.MOV.U32 R2, RZ, RZ, R6 ;  /* 0x000000ffff020224 */ /* 0x001fe400078e0006 */
[----:B------:R-:W-:-:S05]  /*9c30*/  @P0 IMAD.MOV.U32 R3, RZ, RZ, R7 ;  /* 0x000000ffff030224 */ /* 0x000fca00078e0007 */
[----:B------:R0:W-:Y:S02]  /*9c40*/  @P0 STG.E.U16 desc[UR38][R2.64+0x1e2], R147 ;  /* 0x0001e29302000986 */ /* 0x0001e4000c101526 */
[----:B0-----:R-:W-:Y:S02]  /*9c50*/  @P5 IMAD.MOV.U32 R2, RZ, RZ, R4 ;  /* 0x000000ffff025224 */ /* 0x001fe400078e0004 */
[----:B------:R-:W-:-:S05]  /*9c60*/  @P5 IMAD.MOV.U32 R3, RZ, RZ, R5 ;  /* 0x000000ffff035224 */ /* 0x000fca00078e0005 */
[----:B------:R0:W-:Y:S04]  /*9c70*/  @P5 STG.E.U16 desc[UR38][R2.64+0x1f0], R148 ;  /* 0x0001f09402005986 */ /* 0x0001e8000c101526 */
[----:B------:R1:W-:Y:S01]  /*9c80*/  @P4 STG.E.U16 desc[UR38][R4.64+0x1f2], R149 ;  /* 0x0001f29504004986 */ /* 0x0003e2000c101526 */
[----:B0-----:R-:W-:Y:S02]  /*9c90*/  @P2 IMAD.MOV.U32 R2, RZ, RZ, R6 ;  /* 0x000000ffff022224 */ /* 0x001fe400078e0006 */
[----:B------:R-:W-:-:S05]  /*9ca0*/  @P2 IMAD.MOV.U32 R3, RZ, RZ, R7 ;  /* 0x000000ffff032224 */ /* 0x000fca00078e0007 */
[----:B------:R1:W-:Y:S04]  /*9cb0*/  @P2 STG.E.U16 desc[UR38][R2.64+0x1f0], R150 ;  /* 0x0001f09602002986 */ /* 0x0003e8000c101526 */
[----:B------:R1:W-:Y:S02]  /*9cc0*/  @P1 STG.E.U16 desc[UR38][R6.64+0x1f2], R151 ;  /* 0x0001f29706001986 */ /* 0x0003e4000c101526 */
.L_x_286:
[----:B------:R-:W-:Y:S05]  /*9cd0*/  BSYNC B0 ;  /* 0x0000000000007941 */ /* 0x000fea0003800000 */
.L_x_32:
[----:B01----:R-:W2:Y:S01]  /*9ce0*/  LDL.64 R2, [R1] ;  /* 0x0000000001027983 */ /* 0x003ea20000100a00 */
[----:B------:R-:W-:Y:S01]  /*9cf0*/  ULDC.64 UR4, c[0x0][0x650] ;  /* 0x0001940000047ab9 */ /* 0x000fe20000000a00 */
[----:B------:R0:W-:Y:S01]  /*9d00*/  SYNCS.ARRIVE.TRANS64.A1T0 RZ, [R160+UR45], RZ ;  /* 0x000000ffa0ff79a7 */ /* 0x0001e2000810002d */
[----:B------:R-:W-:Y:S01]  /*9d10*/  PRMT R0, RZ, 0x7610, R0 ;  /* 0x00007610ff007816 */ /* 0x000fe20000000000 */
[----:B------:R-:W-:Y:S02]  /*9d20*/  IMAD.MOV.U32 R19, RZ, RZ, -0x1 ;  /* 0xffffffffff137424 */ /* 0x000fe400078e00ff */
[----:B-----5:R-:W-:Y:S01]  /*9d30*/  IMAD.MOV.U32 R22, RZ, RZ, -0x1 ;  /* 0xffffffffff167424 */ /* 0x020fe200078e00ff */
[----:B--2---:R-:W-:-:S04]  /*9d40*/  LEA R18, P0, R2, R18, 0x1 ;  /* 0x0000001202127211 */ /* 0x004fc800078008ff */
[----:B------:R-:W-:Y:S01]  /*9d50*/  LEA.HI.X R17, R2, R17, R23, 0x1, P0 ;  /* 0x0000001102117211 */ /* 0x000fe200000f0c17 */
[----:B------:R-:W-:Y:S01]  /*9d60*/  IMAD.MOV.U32 R2, RZ, RZ, -0x1 ;  /* 0xffffffffff027424 */ /* 0x000fe200078e00ff */
[----:B------:R-:W-:-:S04]  /*9d70*/  ISETP.GE.U32.AND P0, PT, R18, UR4, PT ;  /* 0x0000000412007c0c */ /* 0x000fc8000bf06070 */
[----:B------:R-:W-:-:S13]  /*9d80*/  ISETP.GE.U32.AND.EX P0, PT, R17, UR5, PT, P0 ;  /* 0x0000000511007c0c */ /* 0x000fda000bf06100 */
[----:B0-----:R-:W-:Y:S05]  /*9d90*/  @P0 BRA `(.L_x_287) ;  /* 0x0000000400700947 */ /* 0x001fea0003800000 */
[----:B------:R-:W0:Y:S01]  /*9da0*/  S2R R10, SR_CTAID.X ;  /* 0x00000000000a7919 */ /* 0x000e220000002500 */
[----:B---34-:R-:W1:Y:S01]  /*9db0*/  LDC.64 R8, c[0x0][0x628] ;  /* 0x00018a00ff087b82 */ /* 0x018e620000000a00 */
[----:B------:R-:W-:Y:S01]  /*9dc0*/  ULDC UR4, c[0x0][0x150] ;  /* 0x0000540000047ab9 */ /* 0x000fe20000000800 */
[----:B------:R-:W-:Y:S01]  /*9dd0*/  IMAD.MOV.U32 R6, RZ, RZ, R18 ;  /* 0x000000ffff067224 */ /* 0x000fe200078e0012 */
[----:B------:R-:W2:Y:S01]  /*9de0*/  S2R R20, SR_CTAID.Y ;  /* 0x0000000000147919 */ /* 0x000ea20000002600 */
[----:B------:R-:W-:-:S04]  /*9df0*/  IMAD.MOV.U32 R7, RZ, RZ, R17 ;  /* 0x000000ffff077224 */ /* 0x000fc800078e0011 */
[----:B------:R-:W3:Y:S08]  /*9e00*/  LDC R15, c[0x0][0x144] ;  /* 0x00005100ff0f7b82 */ /* 0x000ef00000000800 */
[----:B------:R-:W4:Y:S08]  /*9e10*/  LDC R0, c[0x0][0x630] ;  /* 0x00018c00ff007b82 */ /* 0x000f300000000800 */
[----:B------:R-:W2:Y:S01]  /*9e20*/  LDC.64 R12, c[0x0][0x620] ;  /* 0x00018800ff0c7b82 */ /* 0x000ea20000000a00 */
[----:B-1----:R-:W-:-:S04]  /*9e30*/  ISETP.NE.U32.AND P0, PT, R8, RZ, PT ;  /* 0x000000ff0800720c */ /* 0x002fc80003f05070 */
[----:B------:R-:W-:Y:S02]  /*9e40*/  ISETP.NE.AND.EX P0, PT, R9, RZ, PT, P0 ;  /* 0x000000ff0900720c */ /* 0x000fe40003f05300 */
[----:B0-----:R-:W-:-:S05]  /*9e50*/  I2FP.F32.U32 R2, R10 ;  /* 0x0000000a00027245 */ /* 0x001fca0000201000 */
[----:B------:R-:W-:-:S04]  /*9e60*/  FMUL R2, R2, UR4 ;  /* 0x0000000402027c20 */ /* 0x000fc80008400000 */
[----:B------:R0:W1:Y:S02]  /*9e70*/  F2I.U32.TRUNC.NTZ R14, R2 ;  /* 0x00000002000e7305 */ /* 0x000064000020f000 */
[----:B---34-:R-:W-:Y:S05]  /*9e80*/  @!P0 BRA `(.L_x_288) ;  /* 0x0000000000288947 */ /* 0x018fea0003800000 */
[----:B------:R-:W3:Y:S02]  /*9e90*/  LDC R3, c[0x0][0x634] ;  /* 0x00018d00ff037b82 */ /* 0x000ee40000000800 */
[----:B---3--:R-:W-:-:S05]  /*9ea0*/  IADD3 R7, P0, R18, R3, RZ ;  /* 0x0000000312077210 */ /* 0x008fca0007f1e0ff */
[----:B------:R-:W-:-:S04]  /*9eb0*/  IMAD.X R11, RZ, RZ, R17, P0 ;  /* 0x000000ffff0b7224 */ /* 0x000fc800000e0611 */
[----:B0-----:R-:W-:-:S04]  /*9ec0*/  IMAD.WIDE.U32 R2, R11, R8, RZ ;  /* 0x000000080b027225 */ /* 0x001fc800078e00ff */
[----:B------:R-:W-:-:S04]  /*9ed0*/  IMAD.WIDE.U32 R4, P0, R7, R9, R2 ;  /* 0x0000000907047225 */ /* 0x000fc80007800002 */
[----:B------:R-:W-:-:S04]  /*9ee0*/  IMAD.WIDE.U32 R2, R7, R8, RZ ;  /* 0x0000000807027225 */ /* 0x000fc800078e00ff */
[----:B------:R-:W-:Y:S01]  /*9ef0*/  IMAD.X R7, RZ, RZ, RZ, P0 ;  /* 0x000000ffff077224 */ /* 0x000fe200000e06ff */
[----:B------:R-:W-:Y:S01]  /*9f00*/  IADD3 RZ, P0, R3, R4, RZ ;  /* 0x0000000403ff7210 */ /* 0x000fe20007f1e0ff */
[----:B------:R-:W-:-:S04]  /*9f10*/  IMAD.MOV.U32 R6, RZ, RZ, R5 ;  /* 0x000000ffff067224 */ /* 0x000fc800078e0005 */
[----:B------:R-:W-:-:S08]  /*9f20*/  IMAD.WIDE.U32.X R6, R11, R9, R6, P0 ;  /* 0x000000090b067225 */ /* 0x000fd000000e0406 */
.L_x_288:
[----:B------:R-:W3:Y:S01]  /*9f30*/  LDC.64 R26, c[0x0][0x640] ;  /* 0x00019000ff1a7b82 */ /* 0x000ee20000000a00 */
[-C--:B------:R-:W-:Y:S01]  /*9f40*/  SHF.R.U64 R11, R6, R0.reuse, R7 ;  /* 0x00000000060b7219 */ /* 0x080fe20000001207 */
[----:B------:R-:W-:Y:S01]  /*9f50*/  IMAD.MOV.U32 R19, RZ, RZ, R17 ;  /* 0x000000ffff137224 */ /* 0x000fe200078e0011 */
[----:B------:R-:W-:Y:S01]  /*9f60*/  SHF.R.U32.HI R0, RZ, R0, R7 ;  /* 0x00000000ff007219 */ /* 0x000fe20000011607 */
[----:B-1----:R-:W-:Y:S01]  /*9f70*/  IMAD.MOV R14, RZ, RZ, -R14 ;  /* 0x000000ffff0e7224 */ /* 0x002fe200078e0a0e */
[----:B------:R-:W-:Y:S01]  /*9f80*/  IADD3 R5, P0, RZ, -R11, RZ ;  /* 0x8000000bff057210 */ /* 0x000fe20007f1e0ff */
[----:B------:R-:W-:Y:S01]  /*9f90*/  ULDC UR4, c[0x0][0x154] ;  /* 0x0000550000047ab9 */ /* 0x000fe20000000800 */
[----:B------:R-:W-:Y:S01]  /*9fa0*/  IMAD.MOV.U32 R7, RZ, RZ, 0x1 ;  /* 0x00000001ff077424 */ /* 0x000fe200078e00ff */
[----:B------:R-:W1:Y:S01]  /*9fb0*/  LDC R4, c[0x0][0x618] ;  /* 0x00018600ff047b82 */ /* 0x000e620000000800 */
[----:B------:R-:W-:Y:S02]  /*9fc0*/  IMAD R22, R15, R14, R10 ;  /* 0x0000000e0f167224 */ /* 0x000fe400078e020a */
[----:B------:R-:W-:-:S04]  /*9fd0*/  IMAD.X R3, RZ, RZ, ~R0, P0 ;  /* 0x000000ffff037224 */ /* 0x000fc800000e0e00 */
[-C--:B--2---:R-:W-:Y:S01]  /*9fe0*/  IMAD R0, R3, R12.reuse, RZ ;  /* 0x0000000c03007224 */ /* 0x084fe200078e02ff */
[----:B------:R-:W2:Y:S01]  /*9ff0*/  LDC R6, c[0x0][0x608] ;  /* 0x00018200ff067b82 */ /* 0x000ea20000000800 */
[----:B0-----:R-:W-:-:S04]  /*a000*/  IMAD.WIDE.U32 R2, R5, R12, R18 ;  /* 0x0000000c05027225 */ /* 0x001fc800078e0012 */
[----:B------:R-:W-:Y:S01]  /*a010*/  IMAD R5, R5, R13, R0 ;  /* 0x0000000d05057224 */ /* 0x000fe200078e0200 */
[----:B------:R-:W-:Y:S02]  /*a020*/  I2FP.F32.U32 R0, R20 ;  /* 0x0000001400007245 */ /* 0x000fe40000201000 */
[----:B------:R-:W0:Y:S01]  /*a030*/  LDC R24, c[0x0][0x658] ;  /* 0x00019600ff187b82 */ /* 0x000e220000000800 */
[----:B------:R-:W-:Y:S01]  /*a040*/  IMAD.IADD R3, R3, 0x1, R5 ;  /* 0x0000000103037824 */ /* 0x000fe200078e0205 */
[----:B---3--:R-:W-:Y:S01]  /*a050*/  ISETP.NE.U32.AND P0, PT, R26, RZ, PT ;  /* 0x000000ff1a00720c */ /* 0x008fe20003f05070 */
[----:B------:R-:W-:Y:S01]  /*a060*/  FMUL R0, R0, UR4 ;  /* 0x0000000400007c20 */ /* 0x000fe20008400000 */
[----:B------:R-:W-:Y:S02]  /*a070*/  IMAD.MOV.U32 R5, RZ, RZ, -0x1 ;  /* 0xffffffffff057424 */ /* 0x000fe400078e00ff */
[----:B------:R-:W-:Y:S01]  /*a080*/  ISETP.NE.AND.EX P0, PT, R27, RZ, PT, P0 ;  /* 0x000000ff1b00720c */ /* 0x000fe20003f05300 */
[----:B------:R3:W4:Y:S01]  /*a090*/  F2I.U32.TRUNC.NTZ R12, R0 ;  /* 0x00000000000c7305 */ /* 0x000722000020f000 */
[----:B------:R-:W3:Y:S01]  /*a0a0*/  LDC R15, c[0x0][0x148] ;  /* 0x00005200ff0f7b82 */ /* 0x000ee20000000800 */
[----:B-1----:R-:W-:-:S02]  /*a0b0*/  SHF.R.U64 R10, R2, R4, R3 ;  /* 0x00000004020a7219 */ /* 0x002fc40000001203 */
[----:B------:R-:W-:-:S05]  /*a0c0*/  SHF.R.U32.HI R3, RZ, R4, R3 ;  /* 0x00000004ff037219 */ /* 0x000fca0000011603 */
[----:B------:R-:W1:Y:S01]  /*a0d0*/  LDC R14, c[0x0][0x600] ;  /* 0x00018000ff0e7b82 */ /* 0x000e620000000800 */
[-CC-:B--2---:R-:W-:Y:S02]  /*a0e0*/  SHF.R.U64 R8, R10, R6.reuse, R3.reuse ;  /* 0x000000060a087219 */ /* 0x184fe40000001203 */
[----:B------:R-:W-:-:S05]  /*a0f0*/  SHF.R.U32.HI R3, RZ, R6, R3 ;  /* 0x00000006ff037219 */ /* 0x000fca0000011603 */
[----:B------:R-:W2:Y:S01]  /*a100*/  LDC R21, c[0x0][0x648] ;  /* 0x00019200ff157b82 */ /* 0x000ea20000000800 */
[-CC-:B0-----:R-:W-:Y:S02]  /*a110*/  SHF.R.U64 R13, R8, R24.reuse, R3.reuse ;  /* 0x00000018080d7219 */ /* 0x181fe40000001203 */
[-C--:B------:R-:W-:Y:S02]  /*a120*/  SHF.L.U32 R5, R5, R24.reuse, RZ ;  /* 0x0000001805057219 */ /* 0x080fe400000006ff */
[-C--:B------:R-:W-:Y:S01]  /*a130*/  SHF.R.U32.HI R3, RZ, R24.reuse, R3 ;  /* 0x00000018ff037219 */ /* 0x080fe20000011603 */
[----:B------:R-:W-:Y:S01]  /*a140*/  IMAD.MOV.U32 R2, RZ, RZ, R13 ;  /* 0x000000ffff027224 */ /* 0x000fe200078e000d */
[----:B------:R-:W-:Y:S01]  /*a150*/  SHF.L.U32 R24, R7, R24, RZ ;  /* 0x0000001807187219 */ /* 0x000fe200000006ff */
[----:B------:R-:W0:Y:S01]  /*a160*/  LDC R25, c[0x0][0x638] ;  /* 0x00018e00ff197b82 */ /* 0x000e220000000800 */
[----:B------:R-:W-:-:S07]  /*a170*/  LOP3.LUT R19, RZ, R5, RZ, 0x33, !PT ;  /* 0x00000005ff137212 */ /* 0x000fce00078e33ff */
[----:B------:R-:W0:Y:S01]  /*a180*/  LDC R28, c[0x0][0x610] ;  /* 0x00018400ff1c7b82 */ /* 0x000e220000000800 */
[----:B----4-:R-:W-:Y:S05]  /*a190*/  @!P0 BRA `(.L_x_289) ;  /* 0x0000000000288947 */ /* 0x010fea0003800000 */
[----:B---3--:R-:W3:Y:S02]  /*a1a0*/  LDC R0, c[0x0][0x64c] ;  /* 0x00019300ff007b82 */ /* 0x008ee40000000800 */
[----:B---3--:R-:W-:-:S05]  /*a1b0*/  IADD3 R7, P0, R13, R0, RZ ;  /* 0x000000000d077210 */ /* 0x008fca0007f1e0ff */
        /* <DEDUP_REMOVED lines=8> */
.L_x_289:
[----:B------:R-:W4:Y:S01]  /*a240*/  LDC R4, c[0x0][0x65c] ;  /* 0x00019700ff047b82 */ /* 0x000f220000000800 */
[----:B--23--:R-:W-:Y:S01]  /*a250*/  SHF.R.U64 R0, R2, R21, R3 ;  /* 0x0000001502007219 */ /* 0x00cfe20000001203 */
[----:B-1----:R-:W-:Y:S01]  /*a260*/  VIADD R3, R14, 0xffffffff ;  /* 0xffffffff0e037836 */ /* 0x002fe20000000000 */
[----:B------:R-:W-:Y:S01]  /*a270*/  LOP3.LUT R19, R8, R19, RZ, 0xc0, !PT ;  /* 0x0000001308137212 */ /* 0x000fe200078ec0ff */
[----:B------:R-:W-:Y:S02]  /*a280*/  IMAD.MOV R12, RZ, RZ, -R12 ;  /* 0x000000ffff0c7224 */ /* 0x000fe400078e0a0c */
[----:B------:R-:W-:Y:S01]  /*a290*/  IMAD.MOV R2, RZ, RZ, -R0 ;  /* 0x000000ffff027224 */ /* 0x000fe200078e0a00 */
[----:B------:R-:W-:Y:S01]  /*a2a0*/  LOP3.LUT R3, R10, R3, RZ, 0xc0, !PT ;  /* 0x000000030a037212 */ /* 0x000fe200078ec0ff */
[----:B------:R-:W-:Y:S02]  /*a2b0*/  IMAD R19, R24, R0, R19 ;  /* 0x0000000018137224 */ /* 0x000fe400078e0213 */
[----:B0-----:R-:W-:-:S04]  /*a2c0*/  IMAD R0, R2, R25, R13 ;  /* 0x0000001902007224 */ /* 0x001fc800078e020d */
[----:B------:R-:W-:Y:S01]  /*a2d0*/  IMAD R2, R0, R14, R3 ;  /* 0x0000000e00027224 */ /* 0x000fe200078e0203 */
[----:B----4-:R-:W-:Y:S01]  /*a2e0*/  ISETP.NE.AND P0, PT, R4, 0x1, PT ;  /* 0x000000010400780c */ /* 0x010fe20003f05270 */
[----:B------:R-:W-:-:S05]  /*a2f0*/  IMAD.MOV.U32 R4, RZ, RZ, 0x1 ;  /* 0x00000001ff047424 */ /* 0x000fca00078e00ff */
[----:B------:R-:W-:-:S07]  /*a300*/  PRMT R0, R4, 0x7610, R0 ;  /* 0x0000761004007816 */ /* 0x000fce0000000000 */
[----:B------:R-:W-:-:S04]  /*a310*/  @P0 IMAD R22, R15, R12, R20 ;  /* 0x0000000c0f160224 */ /* 0x000fc800078e0214 */
[----:B------:R-:W-:-:S05]  /*a320*/  IMAD R19, R19, R28, R22 ;  /* 0x0000001c13137224 */ /* 0x000fca00078e0216 */
[----:B------:R-:W-:Y:S02]  /*a330*/  SEL R22, R2, R19, !P0 ;  /* 0x0000001302167207 */ /* 0x000fe40004000000 */
[----:B------:R-:W-:Y:S01]  /*a340*/  SEL R19, R19, R2, !P0 ;  /* 0x0000000213137207 */ /* 0x000fe20004000000 */
[----:B------:R-:W-:-:S07]  /*a350*/  IMAD.MOV.U32 R2, RZ, RZ, R11 ;  /* 0x000000ffff027224 */ /* 0x000fce00078e000b */
.L_x_287:
[----:B------:R-:W-:Y:S02]  /*a360*/  LOP3.LUT P0, RZ, R0, 0xff, RZ, 0xc0, !PT ;  /* 0x000000ff00ff7812 */ /* 0x000fe4000780c0ff */
[----:B------:R-:W-:-:S11]  /*a370*/  LOP3.LUT R173, R173, 0x1, RZ, 0x3c, !PT ;  /* 0x00000001adad7812 */ /* 0x000fd600078e3cff */
[----:B------:R-:W-:Y:S05]  /*a380*/  @P0 BRA `(.L_x_290) ;  /* 0xffffff7000300947 */ /* 0x000fea000383ffff */
[----:B------:R-:W-:Y:S05]  /*a390*/  EXIT ;  /* 0x000000000000794d */ /* 0x000fea0003800000 */
.L_x_13:
[----:B------:R-:W-:-:S08]  /*a3a0*/  ISETP.NE.AND P0, PT, R0, RZ, PT ;  /* 0x000000ff0000720c */ /* 0x000fd00003f05270 */
[----:B0-----:R-:W0:-:S00]  /*a3b0*/  USETMAXREG.DEALLOC.CTAPOOL 0x28 ;  /* 0x00000028000079c8 */ /* 0x001e0000080e0500 */
[----:B------:R-:W-:Y:S05]  /*a3c0*/  @P0 EXIT ;  /* 0x000000000000094d */ /* 0x000fea0003800000 */
[----:B0-----:R-:W-:Y:S01]  /*a3d0*/  LOP3.LUT P0, RZ, R8, 0xff, RZ, 0xc0, !PT ;  /* 0x000000ff08ff7812 */ /* 0x001fe2000780c0ff */
[----:B------:R-:W-:Y:S02]  /*a3e0*/  IMAD.MOV.U32 R0, RZ, RZ, 0x1 ;  /* 0x00000001ff007424 */ /* 0x000fe400078e00ff */
[----:B------:R-:W-:-:S10]  /*a3f0*/  IMAD.MOV.U32 R7, RZ, RZ, RZ ;  /* 0x000000ffff077224 */ /* 0x000fd400078e00ff */
[----:B------:R-:W-:Y:S05]  /*a400*/  @!P0 BRA `(.L_x_291) ;  /* 0x0000000c00748947 */ /* 0x000fea0003800000 */
[----:B------:R-:W-:Y:S01]  /*a410*/  LOP3.LUT P0, RZ, R4, 0x1f, RZ, 0xc0, !PT ;  /* 0x0000001f04ff7812 */ /* 0x000fe2000780c0ff */
[----:B------:R-:W-:Y:S01]  /*a420*/  ULDC UR5, c[0x0][0x658] ;  /* 0x0001960000057ab9 */ /* 0x000fe20000000800 */
[----:B------:R-:W-:Y:S01]  /*a430*/  UMOV UR6, 0xffffffff ;  /* 0xffffffff00067882 */ /* 0x000fe20000000000 */
[----:B------:R-:W-:Y:S01]  /*a440*/  BSSY B0, `(.L_x_291) ;  /* 0x00000d9000007945 */ /* 0x000fe20003800000 */
[----:B------:R-:W-:Y:S01]  /*a450*/  USHF.L.U32 UR6, UR6, UR5, URZ ;  /* 0x0000000506067299 */ /* 0x000fe2000800063f */
[C---:B------:R-:W-:Y:S01]  /*a460*/  ISETP.NE.AND P2, PT, R3.reuse, RZ, PT ;  /* 0x000000ff0300720c */ /* 0x040fe20003f45270 */
[----:B------:R-:W-:Y:S01]  /*a470*/  IMAD.MOV.U32 R8, RZ, RZ, 0x1 ;  /* 0x00000001ff087424 */ /* 0x000fe200078e00ff */
[----:B------:R-:W-:Y:S01]  /*a480*/  ISETP.NE.OR P0, PT, R3, RZ, !P0 ;  /* 0x000000ff0300720c */ /* 0x000fe20004705670 */
[----:B------:R-:W-:Y:S01]  /*a490*/  IMAD.MOV.U32 R0, RZ, RZ, 0x1 ;  /* 0x00000001ff007424 */ /* 0x000fe200078e00ff */
[----:B------:R-:W-:Y:S01]  /*a4a0*/  LOP3.LUT R6, R16, 0x2, RZ, 0xfc, !PT ;  /* 0x0000000210067812 */ /* 0x000fe200078efcff */
[----:B------:R-:W-:Y:S01]  /*a4b0*/  IMAD.MOV.U32 R7, RZ, RZ, RZ ;  /* 0x000000ffff077224 */ /* 0x000fe200078e00ff */
[----:B------:R-:W-:Y:S01]  /*a4c0*/  ULDC UR4, c[0x0][0x600] ;  /* 0x0001800000047ab9 */ /* 0x000fe20000000800 */
[----:B------:R-:W-:Y:S01]  /*a4d0*/  UMOV UR7, 0x1 ;  /* 0x0000000100077882 */ /* 0x000fe20000000000 */
[----:B------:R-:W-:-:S02]  /*a4e0*/  UIADD3 UR13, UR37, 0x1, URZ ;  /* 0x00000001250d7890 */ /* 0x000fc4000fffe03f */
[----:B------:R-:W-:Y:S02]  /*a4f0*/  UIADD3 UR4, UR4, -0x1, URZ ;  /* 0xffffffff04047890 */ /* 0x000fe4000fffe03f */
[----:B------:R-:W-:Y:S02]  /*a500*/  USHF.L.U32 UR5, UR7, UR5, URZ ;  /* 0x0000000507057299 */ /* 0x000fe4000800063f */
[----:B------:R-:W-:Y:S01]  /*a510*/  ULOP3.LUT UR6, URZ, UR6, URZ, 0x33, !UPT ;  /* 0x000000063f067292 */ /* 0x000fe2000f8e333f */
[----:B------:R-:W-:-:S11]  /*a520*/  ULDC.64 UR38, c[0x0][0x198] ;  /* 0x0000660000267ab9 */ /* 0x000fd60000000a00 */
.L_x_303:
[----:B------:R-:W-:-:S03]  /*a530*/  UMOV UR7, 0xffffffff ;  /* 0xffffffff00077882 */ /* 0x000fc60000000000 */
[----:B------:R-:W-:Y:S05]  /*a540*/  BRA.DIV UR7, `(.L_x_292) ;  /* 0x00000012075c7947 */ /* 0x000fea000b800000 */
[----:B------:R-:W-:-:S13]  /*a550*/  ELECT P6, URZ, PT ;  /* 0x00000000003f782f */ /* 0x000fda00038c0000 */
.L_x_317:
[----:B------:R-:W-:Y:S04]  /*a560*/  BSSY B1, `(.L_x_293) ;  /* 0x000004e000017945 */ /* 0x000fe80003800000 */
[----:B------:R-:W-:Y:S05]  /*a570*/  @!P6 BRA `(.L_x_294) ;  /* 0x000000040030e947 */ /* 0x000fea0003800000 */
[----:B------:R-:W0:Y:S02]  /*a580*/  LDC R3, c[0x0][0x28c] ;  /* 0x0000a300ff037b82 */ /* 0x000e240000000800 */
[----:B0-----:R-:W-:-:S13]  /*a590*/  ISETP.GE.AND P1, PT, R3, 0x1, PT ;  /* 0x000000010300780c */ /* 0x001fda0003f26270 */
[----:B------:R-:W-:Y:S05]  /*a5a0*/  @!P1 BRA `(.L_x_294) ;  /* 0x0000000400249947 */ /* 0x000fea0003800000 */
[----:B------:R-:W-:Y:S02]  /*a5b0*/  IMAD.SHL.U32 R22, R22, 0x100, RZ ;  /* 0x0000010016167824 */ /* 0x000fe400078e00ff */
[----:B------:R-:W-:Y:S02]  /*a5c0*/  IMAD.SHL.U32 R19, R19, 0x40, RZ ;  /* 0x0000004013137824 */ /* 0x000fe400078e00ff */
[----:B------:R-:W-:Y:S02]  /*a5d0*/  IMAD.MOV.U32 R12, RZ, RZ, RZ ;  /* 0x000000ffff0c7224 */ /* 0x000fe400078e00ff */
[----:B------:R-:W-:Y:S02]  /*a5e0*/  IMAD.U32 R13, RZ, RZ, UR13 ;  /* 0x0000000dff0d7e24 */ /* 0x000fe4000f8e00ff */
[----:B------:R-:W-:Y:S02]  /*a5f0*/  IMAD.MOV.U32 R3, RZ, RZ, R0 ;  /* 0x000000ffff037224 */ /* 0x000fe400078e0000 */
[----:B------:R-:W-:-:S02]  /*a600*/  IMAD.MOV.U32 R4, RZ, RZ, R7 ;  /* 0x000000ffff047224 */ /* 0x000fc400078e0007 */
[C---:B------:R-:W-:Y:S02]  /*a610*/  VIADD R14, R22.reuse, 0x40 ;  /* 0x00000040160e7836 */ /* 0x040fe40000000000 */
[C---:B------:R-:W-:Y:S02]  /*a620*/  VIADD R15, R22.reuse, 0x80 ;  /* 0x00000080160f7836 */ /* 0x040fe40000000000 */
[----:B------:R-:W-:-:S07]  /*a630*/  VIADD R20, R22, 0xc0 ;  /* 0x000000c016147836 */ /* 0x000fce0000000000 */
.L_x_298:
[----:B------:R-:W0:Y:S01]  /*a640*/  S2R R10, SR_CgaCtaId ;  /* 0x00000000000a7919 */ /* 0x000e220000008800 */
[----:B------:R-:W-:Y:S01]  /*a650*/  MOV R5, 0x400 ;  /* 0x0000040000057802 */ /* 0x000fe20000000f00 */
[----:B------:R-:W1:Y:S03]  /*a660*/  @!P2 LDC R9, c[0x0][0x500] ;  /* 0x00014000ff09ab82 */ /* 0x000e660000000800 */
[----:B0-----:R-:W-:Y:S02]  /*a670*/  LEA R11, R10, R5, 0x18 ;  /* 0x000000050a0b7211 */ /* 0x001fe400078ec0ff */
[----:B------:R-:W-:-:S03]  /*a680*/  SHF.L.U32 R5, R3, 0x1f, RZ ;  /* 0x0000001f03057819 */ /* 0x000fc600000006ff */
[----:B------:R-:W-:-:S04]  /*a690*/  IMAD R10, R4, 0x8, R11 ;  /* 0x00000008040a7824 */ /* 0x000fc800078e020b */
[----:B------:R-:W0:Y:S02]  /*a6a0*/  SYNCS.PHASECHK.TRANS64.TRYWAIT P1, [R10+URZ+0x28], R5 ;  /* 0x000028050a0075a7 */ /* 0x000e24000802017f */
[----:B01----:R-:W-:Y:S05]  /*a6b0*/  @!P1 BRA `(.L_x_295) ;  /* 0x0000001000209947 */ /* 0x003fea0003800000 */
.L_x_318:
[----:B0-----:R-:W-:Y:S01]  /*a6c0*/  PRMT R5, R6, 0x9910, RZ ;  /* 0x0000991006057816 */ /* 0x001fe200000000ff */
[----:B------:R0:W-:Y:S03]  /*a6d0*/  @!P2 SYNCS.ARRIVE.TRANS64 RZ, [R10+URZ], R9 ;  /* 0x000000090affa9a7 */ /* 0x0001e6000800003f */
[----:B------:R-:W-:-:S13]  /*a6e0*/  ISETP.NE.AND P1, PT, R5, 0x2, PT ;  /* 0x000000020500780c */ /* 0x000fda0003f25270 */
[----:B0-----:R-:W-:Y:S05]  /*a6f0*/  @P1 BRA `(.L_x_296) ;  /* 0x0000000000041947 */ /* 0x001fea0003800000 */
[----:B------:R-:W-:Y:S01]  /*a700*/  BPT.TRAP 0x1 ;  /* 0x000000040000795c */ /* 0x000fe20000300000 */
.L_x_296:
[----:B------:R-:W-:Y:S05]  /*a710*/  @P0 BRA `(.L_x_297) ;  /* 0x0000000000040947 */ /* 0x000fea0003800000 */
[----:B------:R-:W-:Y:S01]  /*a720*/  BPT.TRAP 0x1 ;  /* 0x000000040000795c */ /* 0x000fe20000300000 */
.L_x_297:
[--C-:B------:R-:W-:Y:S01]  /*a730*/  IMAD R5, R4, 0x2000, R11.reuse ;  /* 0x0000200004057824 */ /* 0x100fe200078e020b */
[----:B------:R-:W-:Y:S01]  /*a740*/  R2UR UR43, R12 ;  /* 0x000000000c2b72ca */ /* 0x000fe200000e0000 */
[----:B------:R-:W-:Y:S01]  /*a750*/  IMAD R11, R4, 0x8000, R11 ;  /* 0x00008000040b7824 */ /* 0x000fe200078e020b */
[----:B------:R-:W-:Y:S01]  /*a760*/  R2UR UR9, R10 ;  /* 0x000000000a0972ca */ /* 0x000fe200000e0000 */
[----:B------:R-:W-:Y:S01]  /*a770*/  UIADD3 UR14, UP0, UR38, 0xf0, URZ ;  /* 0x000000f0260e7890 */ /* 0x000fe2000ff1e03f */
[----:B------:R-:W-:Y:S01]  /*a780*/  R2UR UR7, R5 ;  /* 0x00000000050772ca */ /* 0x000fe200000e0000 */
[----:B------:R-:W-:Y:S01]  /*a790*/  VIADD R13, R13, 0xffffffff ;  /* 0xffffffff0d0d7836 */ /* 0x000fe20000000000 */
[----:B------:R-:W-:Y:S01]  /*a7a0*/  R2UR UR16, R11 ;  /* 0x000000000b1072ca */ /* 0x000fe200000e0000 */
[----:B------:R-:W-:Y:S01]  /*a7b0*/  UIADD3 UR22, UP1, UR38, 0x1f0, URZ ;  /* 0x000001f026167890 */ /* 0x000fe2000ff3e03f */
[----:B------:R-:W-:Y:S01]  /*a7c0*/  R2UR UR12, R2 ;  /* 0x00000000020c72ca */ /* 0x000fe200000e0000 */
[----:B------:R-:W-:Y:S01]  /*a7d0*/  UIADD3.X UR15, URZ, UR39, URZ, UP0, !UPT ;  /* 0x000000273f0f7290 */ /* 0x000fe200087fe43f */
[----:B------:R-:W-:Y:S01]  /*a7e0*/  R2UR UR11, R19 ;  /* 0x00000000130b72ca */ /* 0x000fe200000e0000 */
[----:B------:R-:W-:Y:S01]  /*a7f0*/  UIADD3.X UR23, URZ, UR39, URZ, UP1, !UPT ;  /* 0x000000273f177290 */ /* 0x000fe20008ffe43f */
[----:B------:R-:W-:Y:S01]  /*a800*/  R2UR UR42, R22 ;  /* 0x00000000162a72ca */ /* 0x000fe200000e0000 */
[----:B------:R-:W-:Y:S01]  /*a810*/  VIADD R4, R4, 0x1 ;  /* 0x0000000104047836 */ /* 0x000fe20000000000 */
[----:B------:R-:W-:Y:S01]  /*a820*/  R2UR UR34, R14 ;  /* 0x000000000e2272ca */ /* 0x000fe200000e0000 */
[----:B------:R-:W-:Y:S01]  /*a830*/  UMOV UR30, 0x0 ;  /* 0x00000000001e7882 */ /* 0x000fe20000000000 */
[----:B------:R-:W-:Y:S01]  /*a840*/  R2UR UR26, R15 ;  /* 0x000000000f1a72ca */ /* 0x000fe200000e0000 */
[----:B------:R-:W-:Y:S01]  /*a850*/  UIADD3 UR8, UR7, 0x180, URZ ;  /* 0x0000018007087890 */ /* 0x000fe2000fffe03f */
[----:B------:R-:W-:Y:S01]  /*a860*/  R2UR UR18, R20 ;  /* 0x00000000141272ca */ /* 0x000fe200000e0000 */
[----:B------:R-:W-:Y:S01]  /*a870*/  UIADD3 UR40, UR16, 0xa180, URZ ;  /* 0x0000a18010287890 */ /* 0x000fe2000fffe03f */
[----:B------:R-:W-:Y:S01]  /*a880*/  ISETP.GT.AND P3, PT, R13, 0x1, PT ;  /* 0x000000010d00780c */ /* 0x000fe20003f64270 */
[----:B------:R-:W-:Y:S01]  /*a890*/  UIADD3 UR32, UR16, 0xc180, URZ ;  /* 0x0000c18010207890 */ /* 0x000fe2000fffe03f */
[----:B------:R-:W-:Y:S01]  /*a8a0*/  ISETP.NE.AND P1, PT, R4, 0x5, PT ;  /* 0x000000050400780c */ /* 0x000fe20003f25270 */
[----:B------:R-:W-:Y:S01]  /*a8b0*/  UIADD3 UR24, UR16, 0xe180, URZ ;  /* 0x0000e18010187890 */ /* 0x000fe2000fffe03f */
[----:B------:R-:W-:Y:S01]  /*a8c0*/  VIADD R12, R12, 0x40 ;  /* 0x000000400c0c7836 */ /* 0x000fe20000000000 */
[----:B------:R-:W-:Y:S01]  /*a8d0*/  UIADD3 UR16, UR16, 0x10180, URZ ;  /* 0x0001018010107890 */ /* 0x000fe2000fffe03f */
[----:B------:R-:W-:Y:S01]  /*a8e0*/  SEL R10, RZ, 0x1, P1 ;  /* 0x00000001ff0a7807 */ /* 0x000fe20000800000 */
[----:B------:R-:W-:Y:S01]  /*a8f0*/  UMOV UR31, 0x10000000 ;  /* 0x10000000001f7882 */ /* 0x000fe20000000000 */
[----:B------:R-:W-:Y:S01]  /*a900*/  UMOV UR10, UR43 ;  /* 0x0000002b000a7c82 */ /* 0x000fe20008000000 */
[----:B------:R-:W-:Y:S01]  /*a910*/  UMOV UR41, UR9 ;  /* 0x0000000900297c82 */ /* 0x000fe20008000000 */
[----:B------:R-:W-:Y:S01]  /*a920*/  UMOV UR44, UR12 ;  /* 0x0000000c002c7c82 */ /* 0x000fe20008000000 */
[----:B------:R-:W-:Y:S01]  /*a930*/  UMOV UR33, UR9 ;  /* 0x0000000900217c82 */ /* 0x000fe20008000000 */
[----:B------:R-:W-:Y:S01]  /*a940*/  UMOV UR35, UR43 ;  /* 0x0000002b00237c82 */ /* 0x000fe20008000000 */
[----:B------:R-:W-:Y:S01]  /*a950*/  UMOV UR36, UR12 ;  /* 0x0000000c00247c82 */ /* 0x000fe20008000000 */
[----:B------:R0:W-:Y:S01]  /*a960*/  UTMALDG.3D [UR8], [UR14], desc[UR30] ;  /* 0x00001e080e0075b4 */ /* 0x0001e20008011000 */
[----:B------:R-:W-:Y:S01]  /*a970*/  UMOV UR25, UR9 ;  /* 0x0000000900197c82 */ /* 0x000fe20008000000 */
[----:B------:R-:W-:Y:S01]  /*a980*/  UMOV UR27, UR43 ;  /* 0x0000002b001b7c82 */ /* 0x000fe20008000000 */
[----:B------:R-:W-:Y:S01]  /*a990*/  UMOV UR28, UR12 ;  /* 0x0000000c001c7c82 */ /* 0x000fe20008000000 */
[----:B------:R-:W-:Y:S01]  /*a9a0*/  UMOV UR17, UR9 ;  /* 0x0000000900117c82 */ /* 0x000fe20008000000 */
[----:B------:R-:W-:Y:S01]  /*a9b0*/  UMOV UR19, UR43 ;  /* 0x0000002b00137c82 */ /* 0x000fe20008000000 */
[----:B------:R-:W-:Y:S01]  /*a9c0*/  UMOV UR20, UR12 ;  /* 0x0000000c00147c82 */ /* 0x000fe20008000000 */
[----:B------:R-:W-:Y:S01]  /*a9d0*/  LOP3.LUT R3, R3, R10, RZ, 0x3c, !PT ;  /* 0x0000000a03037212 */ /* 0x000fe200078e3cff */
[----:B------:R0:W-:Y:S01]  /*a9e0*/  UTMALDG.3D [UR40], [UR22], desc[UR30] ;  /* 0x00001e28160075b4 */ /* 0x0001e20008011000 */
[----:B------:R-:W-:Y:S01]  /*a9f0*/  SEL R4, R4, RZ, P1 ;  /* 0x000000ff04047207 */ /* 0x000fe20000800000 */
[----:B------:R0:W-:Y:S01]  /*aa00*/  UTMALDG.3D [UR32], [UR22], desc[UR30] ;  /* 0x00001e20160075b4 */ /* 0x0001e20008011000 */
[----:B------:R0:W-:Y:S01]  /*aa10*/  UTMALDG.3D [UR24], [UR22], desc[UR30] ;  /* 0x00001e18160075b4 */ /* 0x0001e20008011000 */
[----:B------:R0:W-:Y:S02]  /*aa20*/  UTMALDG.3D [UR16], [UR22], desc[UR30] ;  /* 0x00001e10160075b4 */ /* 0x0001e40008011000 */
[----:B0-----:R-:W-:Y:S05]  /*aa30*/  @P3 BRA `(.L_x_298) ;  /* 0xfffffffc00003947 */ /* 0x001fea000383ffff */
.L_x_294:
[----:B------:R-:W-:Y:S05]  /*aa40*/  BSYNC B1 ;  /* 0x0000000000017941 */ /* 0x000fea0003800000 */
.L_x_293:
[----:B------:R-:W2:Y:S01]  /*aa50*/  LDL.64 R10, [R1] ;  /* 0x00000000010a7983 */ /* 0x000ea20000100a00 */
[----:B------:R-:W-:Y:S01]  /*aa60*/  LOP3.LUT P4, RZ, R8, 0xff, RZ, 0xc0, !PT ;  /* 0x000000ff08ff7812 */ /* 0x000fe2000788c0ff */
[----:B------:R-:W-:Y:S01]  /*aa70*/  VIADD R4, R7, UR37 ;  /* 0x0000002507047c36 */ /* 0x000fe20008000000 */
[----:B------:R-:W-:Y:S01]  /*aa80*/  ULDC.64 UR8, c[0x0][0x650] ;  /* 0x0001940000087ab9 */ /* 0x000fe20000000a00 */
[----:B------:R-:W-:Y:S01]  /*aa90*/  IMAD.U32 R7, RZ, RZ, UR37 ;  /* 0x00000025ff077e24 */ /* 0x000fe2000f8e00ff */
[----:B------:R-:W-:Y:S01]  /*aaa0*/  UISETP.GE.U32.AND UP0, UPT, UR37, 0x5, UPT ;  /* 0x000000052500788c */ /* 0x000fe2000bf06070 */
[----:B------:R-:W-:Y:S01]  /*aab0*/  BSSY B1, `(.L_x_299) ;  /* 0x000006f000017945 */ /* 0x000fe20003800000 */
[----:B------:R-:W-:Y:S01]  /*aac0*/  ISETP.GT.U32.AND P1, PT, R4, 0x4, PT ;  /* 0x000000040400780c */ /* 0x000fe20003f24070 */
[----:B------:R-:W-:Y:S01]  /*aad0*/  IMAD.MOV.U32 R19, RZ, RZ, -0x1 ;  /* 0xffffffffff137424 */ /* 0x000fe200078e00ff */
[----:B------:R-:W-:Y:S01]  /*aae0*/  PRMT R8, RZ, 0x7610, R8 ;  /* 0x00007610ff087816 */ /* 0x000fe20000000008 */
[----:B------:R-:W-:Y:S01]  /*aaf0*/  IMAD.MOV.U32 R22, RZ, RZ, -0x1 ;  /* 0xffffffffff167424 */ /* 0x000fe200078e00ff */
[----:B------:R-:W-:-:S02]  /*ab00*/  ISETP.LT.U32.AND P1, PT, R7, 0x5, P1 ;  /* 0x000000050700780c */ /* 0x000fc40000f21070 */
[----:B------:R-:W-:Y:S01]  /*ab10*/  PLOP3.LUT P3, PT, PT, PT, UP0, 0x80, 0x0 ;  /* 0x000000000000781c */ /* 0x000fe20003f6f008 */
[----:B------:R-:W0:Y:S01]  /*ab20*/  @P4 S2R R3, SR_CgaCtaId ;  /* 0x0000000000034919 */ /* 0x000e220000008800 */
[----:B------:R-:W-:-:S04]  /*ab30*/  @P4 MOV R2, 0x400 ;  /* 0x0000040000024802 */ /* 0x000fc80000000f00 */
[----:B0-----:R-:W-:Y:S01]  /*ab40*/  @P4 LEA R5, R3, R2, 0x18 ;  /* 0x0000000203054211 */ /* 0x001fe200078ec0ff */
[----:B------:R-:W-:-:S03]  /*ab50*/  IMAD.WIDE.U32 R2, R4, -0x33333333, RZ ;  /* 0xcccccccd04027825 */ /* 0x000fc600078e00ff */
[----:B------:R0:W-:Y:S01]  /*ab60*/  @P4 SYNCS.ARRIVE.TRANS64.A1T0 RZ, [R5+URZ+0x88], RZ ;  /* 0x000088ff05ff49a7 */ /* 0x0001e2000810003f */
[----:B------:R-:W-:Y:S01]  /*ab70*/  IMAD.MOV.U32 R2, RZ, RZ, -0x1 ;  /* 0xffffffffff027424 */ /* 0x000fe200078e00ff */
[----:B0-----:R-:W-:Y:S02]  /*ab80*/  SHF.R.U32.HI R5, RZ, 0x2, R3 ;  /* 0x00000002ff057819 */ /* 0x001fe40000011603 */
[----:B------:R-:W-:-:S03]  /*ab90*/  SEL R3, RZ, 0x1, !P1 ;  /* 0x00000001ff037807 */ /* 0x000fc60004800000 */
[----:B------:R-:W-:Y:S01]  /*aba0*/  IMAD R7, R5, -0x5, R4 ;  /* 0xfffffffb05077824 */ /* 0x000fe200078e0204 */
[----:B------:R-:W-:Y:S02]  /*abb0*/  LOP3.LUT R0, R0, R3, RZ, 0x3c, !PT ;  /* 0x0000000300007212 */ /* 0x000fe400078e3cff */
[----:B------:R-:W-:Y:S02]  /*abc0*/  PRMT R3, RZ, 0x7610, R3 ;  /* 0x00007610ff037816 */ /* 0x000fe40000000003 */
[----:B------:R-:W-:Y:S02]  /*abd0*/  @P3 LOP3.LUT R0, R0, 0x1, R5, 0x78, !PT ;  /* 0x0000000100003812 */ /* 0x000fe400078e7805 */
[----:B--2---:R-:W-:-:S04]  /*abe0*/  IADD3 R18, P4, R18, R10, RZ ;  /* 0x0000000a12127210 */ /* 0x004fc80007f9e0ff */
[----:B------:R-:W-:Y:S01]  /*abf0*/  ISETP.GE.U32.AND P1, PT, R18, UR8, PT ;  /* 0x0000000812007c0c */ /* 0x000fe2000bf26070 */
[----:B------:R-:W-:-:S05]  /*ac00*/  IMAD.X R17, R17, 0x1, R23, P4 ;  /* 0x0000000111117824 */ /* 0x000fca00020e0617 */
[----:B------:R-:W-:-:S13]  /*ac10*/  ISETP.GE.U32.AND.EX P1, PT, R17, UR9, PT, P1 ;  /* 0x0000000911007c0c */ /* 0x000fda000bf26110 */
[----:B------:R-:W-:Y:S05]  /*ac20*/  @P1 BRA `(.L_x_300) ;  /* 0x00000004005c1947 */ /* 0x000fea0003800000 */
[----:B------:R-:W0:Y:S01]  /*ac30*/  S2R R11, SR_CTAID.X ;  /* 0x00000000000b7919 */ /* 0x000e220000002500 */
[----:B------:R-:W-:Y:S01]  /*ac40*/  ULDC.64 UR8, c[0x0][0x628] ;  /* 0x00018a0000087ab9 */ /* 0x000fe20000000a00 */
[----:B------:R-:W1:Y:S01]  /*ac50*/  LDC R12, c[0x0][0x144] ;  /* 0x00005100ff0c7b82 */ /* 0x000e620000000800 */
[----:B------:R-:W-:Y:S01]  /*ac60*/  ISETP.NE.U32.AND P1, PT, RZ, UR8, PT ;  /* 0x00000008ff007c0c */ /* 0x000fe2000bf25070 */
[----:B------:R-:W2:Y:S01]  /*ac70*/  S2R R9, SR_CTAID.Y ;  /* 0x0000000000097919 */ /* 0x000ea20000002600 */
[----:B------:R-:W-:Y:S01]  /*ac80*/  ULDC UR7, c[0x0][0x150] ;  /* 0x0000540000077ab9 */ /* 0x000fe20000000800 */
[----:B------:R-:W-:Y:S01]  /*ac90*/  ULDC UR10, c[0x0][0x630] ;  /* 0x00018c00000a7ab9 */ /* 0x000fe20000000800 */
[----:B------:R-:W-:Y:S01]  /*aca0*/  ISETP.NE.AND.EX P1, PT, RZ, UR9, PT, P1 ;  /* 0x00000009ff007c0c */ /* 0x000fe2000bf25310 */
[----:B------:R-:W-:Y:S01]  /*acb0*/  IMAD.MOV.U32 R2, RZ, RZ, R18 ;  /* 0x000000ffff027224 */ /* 0x000fe200078e0012 */
[----:B0-----:R-:W-:-:S05]  /*acc0*/  I2FP.F32.U32 R3, R11 ;  /* 0x0000000b00037245 */ /* 0x001fca0000201000 */
[----:B------:R-:W-:Y:S01]  /*acd0*/  FMUL R14, R3, UR7 ;  /* 0x00000007030e7c20 */ /* 0x000fe20008400000 */
[----:B------:R-:W-:-:S05]  /*ace0*/  IMAD.MOV.U32 R3, RZ, RZ, R17 ;  /* 0x000000ffff037224 */ /* 0x000fca00078e0011 */
[----:B--2---:R-:W-:Y:S05]  /*acf0*/  @!P1 BRA `(.L_x_301) ;  /* 0x0000000000289947 */ /* 0x004fea0003800000 */
[----:B------:R-:W-:Y:S02]  /*ad00*/  ULDC UR7, c[0x0][0x634] ;  /* 0x00018d0000077ab9 */ /* 0x000fe40000000800 */
[----:B------:R-:W-:-:S05]  /*ad10*/  IADD3 R3, P1, R18, UR7, RZ ;  /* 0x0000000712037c10 */ /* 0x000fca000ff3e0ff */
[----:B------:R-:W-:-:S04]  /*ad20*/  IMAD.X R13, RZ, RZ, R17, P1 ;  /* 0x000000ffff0d7224 */ /* 0x000fc800008e0611 */
[----:B------:R-:W-:-:S04]  /*ad30*/  IMAD.WIDE.U32 R4, R13, UR8, RZ ;  /* 0x000000080d047c25 */ /* 0x000fc8000f8e00ff */
[----:B------:R-:W-:-:S04]  /*ad40*/  IMAD.WIDE.U32 R4, P1, R3, UR9, R4 ;  /* 0x0000000903047c25 */ /* 0x000fc8000f820004 */
[----:B------:R-:W-:-:S04]  /*ad50*/  IMAD.WIDE.U32 R2, R3, UR8, RZ ;  /* 0x0000000803027c25 */ /* 0x000fc8000f8e00ff */
[----:B------:R-:W-:Y:S01]  /*ad60*/  IMAD.MOV.U32 R2, RZ, RZ, R5 ;  /* 0x000000ffff027224 */ /* 0x000fe200078e0005 */
[----:B------:R-:W-:Y:S01]  /*ad70*/  IADD3 RZ, P3, R3, R4, RZ ;  /* 0x0000000403ff7210 */ /* 0x000fe20007f7e0ff */
[----:B------:R-:W-:-:S04]  /*ad80*/  IMAD.X R3, RZ, RZ, RZ, P1 ;  /* 0x000000ffff037224 */ /* 0x000fc800008e06ff */
[----:B------:R-:W-:-:S08]  /*ad90*/  IMAD.WIDE.U32.X R2, R13, UR9, R2, P3 ;  /* 0x000000090d027c25 */ /* 0x000fd000098e0402 */
.L_x_301:
[--C-:B------:R-:W-:Y:S01]  /*ada0*/  SHF.R.U64 R10, R2, UR10, R3.reuse ;  /* 0x0000000a020a7c19 */ /* 0x100fe20008001203 */
[----:B------:R-:W0:Y:S01]  /*adb0*/  F2I.U32.TRUNC.NTZ R14, R14 ;  /* 0x0000000e000e7305 */ /* 0x000e22000020f000 */
[----:B------:R-:W-:Y:S01]  /*adc0*/  SHF.R.U32.HI R2, RZ, UR10, R3 ;  /* 0x0000000aff027c19 */ /* 0x000fe20008011603 */
[----:B------:R-:W-:Y:S01]  /*add0*/  ULDC.64 UR8, c[0x0][0x620] ;  /* 0x0001880000087ab9 */ /* 0x000fe20000000a00 */
[----:B------:R-:W-:Y:S01]  /*ade0*/  IADD3 R5, P1, RZ, -R10, RZ ;  /* 0x8000000aff057210 */ /* 0x000fe20007f3e0ff */
[----:B------:R-:W-:Y:S01]  /*adf0*/  IMAD.MOV.U32 R3, RZ, RZ, R17 ;  /* 0x000000ffff037224 */ /* 0x000fe200078e0011 */
[----:B------:R-:W-:Y:S01]  /*ae00*/  ULDC.64 UR10, c[0x0][0x640] ;  /* 0x00019000000a7ab9 */ /* 0x000fe20000000a00 */
[----:B------:R-:W-:Y:S02]  /*ae10*/  ULDC UR7, c[0x0][0x618] ;  /* 0x0001860000077ab9 */ /* 0x000fe40000000800 */
[----:B------:R-:W-:Y:S01]  /*ae20*/  IMAD.X R2, RZ, RZ, ~R2, P1 ;  /* 0x000000ffff027224 */ /* 0x000fe200008e0e02 */
[----:B------:R-:W-:-:S03]  /*ae30*/  ISETP.NE.U32.AND P1, PT, RZ, UR10, PT ;  /* 0x0000000aff007c0c */ /* 0x000fc6000bf25070 */
[----:B------:R-:W-:Y:S01]  /*ae40*/  IMAD R4, R2, UR8, RZ ;  /* 0x0000000802047c24 */ /* 0x000fe2000f8e02ff */
[----:B------:R-:W-:Y:S01]  /*ae50*/  ISETP.NE.AND.EX P1, PT, RZ, UR11, PT, P1 ;  /* 0x0000000bff007c0c */ /* 0x000fe2000bf25310 */
[----:B------:R-:W-:-:S04]  /*ae60*/  IMAD.MOV.U32 R2, RZ, RZ, R18 ;  /* 0x000000ffff027224 */ /* 0x000fc800078e0012 */
[----:B------:R-:W-:Y:S01]  /*ae70*/  IMAD.WIDE.U32 R2, R5, UR8, R2 ;  /* 0x0000000805027c25 */ /* 0x000fe2000f8e0002 */
[----:B------:R-:W-:-:S03]  /*ae80*/  ULDC UR8, c[0x0][0x154] ;  /* 0x0000550000087ab9 */ /* 0x000fc60000000800 */
[----:B------:R-:W-:Y:S02]  /*ae90*/  IMAD R5, R5, UR9, R4 ;  /* 0x0000000905057c24 */ /* 0x000fe4000f8e0204 */
[----:B0-----:R-:W-:Y:S02]  /*aea0*/  IMAD.MOV R4, RZ, RZ, -R14 ;  /* 0x000000ffff047224 */ /* 0x001fe400078e0a0e */
[----:B------:R-:W0:Y:S01]  /*aeb0*/  LDC R14, c[0x0][0x148] ;  /* 0x00005200ff0e7b82 */ /* 0x000e220000000800 */
[----:B------:R-:W-:Y:S02]  /*aec0*/  IMAD.IADD R3, R3, 0x1, R5 ;  /* 0x0000000103037824 */ /* 0x000fe400078e0205 */
[----:B-1----:R-:W-:Y:S01]  /*aed0*/  IMAD R11, R12, R4, R11 ;  /* 0x000000040c0b7224 */ /* 0x002fe200078e020b */
[----:B------:R-:W-:Y:S02]  /*aee0*/  I2FP.F32.U32 R4, R9 ;  /* 0x0000000900047245 */ /* 0x000fe40000201000 */
[----:B------:R-:W-:-:S02]  /*aef0*/  SHF.R.U64 R12, R2, UR7, R3 ;  /* 0x00000007020c7c19 */ /* 0x000fc40008001203 */
[----:B------:R-:W-:Y:S01]  /*af00*/  SHF.R.U32.HI R3, RZ, UR7, R3 ;  /* 0x00000007ff037c19 */ /* 0x000fe20008011603 */
[----:B------:R-:W-:Y:S01]  /*af10*/  FMUL R4, R4, UR8 ;  /* 0x0000000804047c20 */ /* 0x000fe20008400000 */
[----:B------:R-:W-:Y:S02]  /*af20*/  ULDC UR7, c[0x0][0x608] ;  /* 0x0001820000077ab9 */ /* 0x000fe40000000800 */
[--C-:B------:R-:W-:Y:S01]  /*af30*/  SHF.R.U64 R15, R12, UR7, R3.reuse ;  /* 0x000000070c0f7c19 */ /* 0x100fe20008001203 */
[----:B------:R1:W2:Y:S01]  /*af40*/  F2I.U32.TRUNC.NTZ R20, R4 ;  /* 0x0000000400147305 */ /* 0x0002a2000020f000 */
[----:B------:R-:W-:Y:S01]  /*af50*/  SHF.R.U32.HI R2, RZ, UR7, R3 ;  /* 0x00000007ff027c19 */ /* 0x000fe20008011603 */
[----:B------:R-:W-:-:S03]  /*af60*/  ULDC UR7, c[0x0][0x658] ;  /* 0x0001960000077ab9 */ /* 0x000fc60000000800 */
[--C-:B------:R-:W-:Y:S02]  /*af70*/  SHF.R.U64 R13, R15, UR7, R2.reuse ;  /* 0x000000070f0d7c19 */ /* 0x100fe40008001202 */
[----:B------:R-:W-:-:S03]  /*af80*/  SHF.R.U32.HI R19, RZ, UR7, R2 ;  /* 0x00000007ff137c19 */ /* 0x000fc60008011602 */
[----:B------:R-:W-:Y:S02]  /*af90*/  IMAD.MOV.U32 R2, RZ, RZ, R13 ;  /* 0x000000ffff027224 */ /* 0x000fe400078e000d */
[----:B------:R-:W-:Y:S01]  /*afa0*/  IMAD.MOV.U32 R3, RZ, RZ, R19 ;  /* 0x000000ffff037224 */ /* 0x000fe200078e0013 */
[----:B-1----:R-:W-:Y:S06]  /*afb0*/  @!P1 BRA `(.L_x_302) ;  /* 0x0000000000289947 */ /* 0x002fec0003800000 */
        /* <DEDUP_REMOVED lines=10> */
.L_x_302:
[----:B------:R-:W1:Y:S01]  /*b060*/  LDC R4, c[0x0][0x65c] ;  /* 0x00019700ff047b82 */ /* 0x000e620000000800 */
[----:B------:R-:W-:Y:S01]  /*b070*/  ULDC UR7, c[0x0][0x648] ;  /* 0x0001920000077ab9 */ /* 0x000fe20000000800 */
[----:B------:R-:W-:Y:S01]  /*b080*/  LOP3.LUT R15, R15, UR6, RZ, 0xc0, !PT ;  /* 0x000000060f0f7c12 */ /* 0x000fe2000f8ec0ff */
[----:B--2---:R-:W-:Y:S01]  /*b090*/  IMAD.MOV R20, RZ, RZ, -R20 ;  /* 0x000000ffff147224 */ /* 0x004fe200078e0a14 */
[----:B------:R-:W-:Y:S01]  /*b0a0*/  SHF.R.U64 R2, R2, UR7, R3 ;  /* 0x0000000702027c19 */ /* 0x000fe20008001203 */
[----:B------:R-:W-:Y:S01]  /*b0b0*/  ULDC UR7, c[0x0][0x638] ;  /* 0x00018e0000077ab9 */ /* 0x000fe20000000800 */
[----:B------:R-:W-:Y:S01]  /*b0c0*/  LOP3.LUT R12, R12, UR4, RZ, 0xc0, !PT ;  /* 0x000000040c0c7c12 */ /* 0x000fe2000f8ec0ff */
[----:B------:R-:W-:Y:S01]  /*b0d0*/  ULDC UR8, c[0x0][0x610] ;  /* 0x0001840000087ab9 */ /* 0x000fe20000000800 */
[----:B------:R-:W-:Y:S01]  /*b0e0*/  IMAD.MOV.U32 R3, RZ, RZ, 0x1 ;  /* 0x00000001ff037424 */ /* 0x000fe200078e00ff */
[----:B-1----:R-:W-:Y:S01]  /*b0f0*/  ISETP.NE.AND P1, PT, R4, 0x1, PT ;  /* 0x000000010400780c */ /* 0x002fe20003f25270 */
[----:B------:R-:W-:-:S02]  /*b100*/  IMAD.MOV R4, RZ, RZ, -R2 ;  /* 0x000000ffff047224 */ /* 0x000fc400078e0a02 */
[----:B------:R-:W-:Y:S02]  /*b110*/  IMAD R2, R2, UR5, R15 ;  /* 0x0000000502027c24 */ /* 0x000fe4000f8e020f */
[----:B------:R-:W-:Y:S01]  /*b120*/  IMAD R13, R4, UR7, R13 ;  /* 0x00000007040d7c24 */ /* 0x000fe2000f8e020d */
[----:B------:R-:W-:-:S07]  /*b130*/  ULDC UR7, c[0x0][0x600] ;  /* 0x0001800000077ab9 */ /* 0x000fce0000000800 */
[----:B0-----:R-:W-:-:S04]  /*b140*/  @P1 IMAD R11, R14, R20, R9 ;  /* 0x000000140e0b1224 */ /* 0x001fc800078e0209 */
[----:B------:R-:W-:Y:S02]  /*b150*/  IMAD R11, R2, UR8, R11 ;  /* 0x00000008020b7c24 */ /* 0x000fe4000f8e020b */
[----:B------:R-:W-:-:S05]  /*b160*/  IMAD R2, R13, UR7, R12 ;  /* 0x000000070d027c24 */ /* 0x000fca000f8e020c */
[----:B------:R-:W-:Y:S02]  /*b170*/  SEL R22, R2, R11, !P1 ;  /* 0x0000000b02167207 */ /* 0x000fe40004800000 */
[----:B------:R-:W-:Y:S01]  /*b180*/  SEL R19, R11, R2, !P1 ;  /* 0x000000020b137207 */ /* 0x000fe20004800000 */
[----:B------:R-:W-:-:S07]  /*b190*/  IMAD.MOV.U32 R2, RZ, RZ, R10 ;  /* 0x000000ffff027224 */ /* 0x000fce00078e000a */
.L_x_300:
[----:B------:R-:W-:Y:S05]  /*b1a0*/  BSYNC B1 ;  /* 0x0000000000017941 */ /* 0x000fea0003800000 */
.L_x_299:
[----:B------:R-:W-:-:S13]  /*b1b0*/  LOP3.LUT P1, RZ, R3, 0xff, RZ, 0xc0, !PT ;  /* 0x000000ff03ff7812 */ /* 0x000fda000782c0ff */
[----:B------:R-:W-:Y:S05]  /*b1c0*/  @P1 BRA `(.L_x_303) ;  /* 0xfffffff000d81947 */ /* 0x000fea000383ffff */
[----:B------:R-:W-:Y:S05]  /*b1d0*/  BSYNC B0 ;  /* 0x0000000000007941 */ /* 0x000fea0003800000 */
.L_x_291:
[----:B------:R-:W-:-:S03]  /*b1e0*/  UMOV UR7, 0xffffffff ;  /* 0xffffffff00077882 */ /* 0x000fc60000000000 */
[----:B------:R-:W-:Y:S05]  /*b1f0*/  BRA.DIV UR7, `(.L_x_304) ;  /* 0x0000000607647947 */ /* 0x000fea000b800000 */
[----:B------:R-:W-:-:S13]  /*b200*/  ELECT P6, URZ, PT ;  /* 0x00000000003f782f */ /* 0x000fda00038c0000 */
.L_x_321:
[----:B------:R-:W-:Y:S04]  /*b210*/  BSSY B0, `(.L_x_305) ;  /* 0x0000034000007945 */ /* 0x000fe80003800000 */
[----:B------:R-:W-:Y:S05]  /*b220*/  @!P6 BRA `(.L_x_306) ;  /* 0x0000000000c8e947 */ /* 0x000fea0003800000 */
[----:B------:R-:W-:-:S04]  /*b230*/  LOP3.LUT R16, R16, 0x2, RZ, 0xfc, !PT ;  /* 0x0000000210107812 */ /* 0x000fc800078efcff */
[----:B------:R-:W-:-:S13]  /*b240*/  ISETP.NE.AND P0, PT, R16, 0x3, PT ;  /* 0x000000031000780c */ /* 0x000fda0003f05270 */
[----:B------:R-:W-:Y:S05]  /*b250*/  @!P0 BRA `(.L_x_307) ;  /* 0x0000000000048947 */ /* 0x000fea0003800000 */
[----:B------:R-:W-:Y:S01]  /*b260*/  BPT.TRAP 0x1 ;  /* 0x000000040000795c */ /* 0x000fe20000300000 */
.L_x_307:
[----:B------:R-:W0:Y:S01]  /*b270*/  S2R R3, SR_CgaCtaId ;  /* 0x0000000000037919 */ /* 0x000e220000008800 */
[----:B------:R-:W-:Y:S02]  /*b280*/  MOV R2, 0x400 ;  /* 0x0000040000027802 */ /* 0x000fe40000000f00 */
[----:B------:R-:W-:Y:S02]  /*b290*/  SHF.L.U32 R4, R0, 0x1f, RZ ;  /* 0x0000001f00047819 */ /* 0x000fe400000006ff */
[----:B0-----:R-:W-:-:S05]  /*b2a0*/  LEA R2, R3, R2, 0x18 ;  /* 0x0000000203027211 */ /* 0x001fca00078ec0ff */
[----:B------:R-:W-:-:S04]  /*b2b0*/  VIADD R2, R2, 0x28 ;  /* 0x0000002802027836 */ /* 0x000fc80000000000 */
[C---:B------:R-:W-:Y:S02]  /*b2c0*/  IMAD R9, R7.reuse, 0x8, R2 ;  /* 0x0000000807097824 */ /* 0x040fe400078e0202 */
[----:B------:R-:W-:Y:S02]  /*b2d0*/  VIADD R7, R7, 0x1 ;  /* 0x0000000107077836 */ /* 0x000fe40000000000 */
[----:B------:R-:W0:Y:S03]  /*b2e0*/  SYNCS.PHASECHK.TRANS64.TRYWAIT P0, [R9+URZ], R4 ;  /* 0x00000004090075a7 */ /* 0x000e26000800017f */
[----:B------:R-:W-:-:S04]  /*b2f0*/  ISETP.NE.AND P1, PT, R7, 0x5, PT ;  /* 0x000000050700780c */ /* 0x000fc80003f25270 */
[----:B------:R-:W-:Y:S02]  /*b300*/  SEL R3, RZ, 0x1, P1 ;  /* 0x00000001ff037807 */ /* 0x000fe40000800000 */
[----:B------:R-:W-:Y:S02]  /*b310*/  SEL R7, R7, RZ, P1 ;  /* 0x000000ff07077207 */ /* 0x000fe40000800000 */
[----:B------:R-:W-:-:S03]  /*b320*/  LOP3.LUT R6, R0, R3, RZ, 0x3c, !PT ;  /* 0x0000000300067212 */ /* 0x000fc600078e3cff */
[----:B------:R-:W-:Y:S01]  /*b330*/  IMAD R8, R7, 0x8, R2 ;  /* 0x0000000807087824 */ /* 0x000fe200078e0202 */
[----:B------:R-:W-:Y:S01]  /*b340*/  SHF.L.U32 R5, R6, 0x1f, RZ ;  /* 0x0000001f06057819 */ /* 0x000fe200000006ff */
[----:B0-----:R-:W-:Y:S06]  /*b350*/  @!P0 BRA `(.L_x_308) ;  /* 0x00000004002c8947 */ /* 0x001fec0003800000 */
.L_x_322:
[----:B------:R-:W1:Y:S01]  /*b360*/  SYNCS.PHASECHK.TRANS64.TRYWAIT P0, [R8+URZ], R5 ;  /* 0x00000005080075a7 */ /* 0x000e62000800017f */
[----:B------:R-:W-:-:S05]  /*b370*/  VIADD R0, R7, 0x1 ;  /* 0x0000000107007836 */ /* 0x000fca0000000000 */
[----:B------:R-:W-:-:S04]  /*b380*/  ISETP.NE.AND P1, PT, R0, 0x5, PT ;  /* 0x000000050000780c */ /* 0x000fc80003f25270 */
[----:B------:R-:W-:Y:S02]  /*b390*/  SEL R3, RZ, 0x1, P1 ;  /* 0x00000001ff037807 */ /* 0x000fe40000800000 */
[----:B------:R-:W-:Y:S02]  /*b3a0*/  SEL R7, R0, RZ, P1 ;  /* 0x000000ff00077207 */ /* 0x000fe40000800000 */
[----:B------:R-:W-:-:S03]  /*b3b0*/  LOP3.LUT R6, R6, R3, RZ, 0x3c, !PT ;  /* 0x0000000306067212 */ /* 0x000fc600078e3cff */
[----:B0-----:R-:W-:Y:S01]  /*b3c0*/  IMAD R9, R7, 0x8, R2 ;  /* 0x0000000807097824 */ /* 0x001fe200078e0202 */
[----:B------:R-:W-:Y:S01]  /*b3d0*/  SHF.L.U32 R4, R6, 0x1f, RZ ;  /* 0x0000001f06047819 */ /* 0x000fe200000006ff */
[----:B-1----:R-:W-:Y:S06]  /*b3e0*/  @!P0 BRA `(.L_x_309) ;  /* 0x00000004001c8947 */ /* 0x002fec0003800000 */
.L_x_323:
[----:B------:R-:W1:Y:S01]  /*b3f0*/  SYNCS.PHASECHK.TRANS64.TRYWAIT P0, [R9+URZ], R4 ;  /* 0x00000004090075a7 */ /* 0x000e62000800017f */
[----:B------:R-:W-:-:S05]  /*b400*/  VIADD R0, R7, 0x1 ;  /* 0x0000000107007836 */ /* 0x000fca0000000000 */
[----:B------:R-:W-:-:S04]  /*b410*/  ISETP.NE.AND P1, PT, R0, 0x5, PT ;  /* 0x000000050000780c */ /* 0x000fc80003f25270 */
[----:B------:R-:W-:Y:S02]  /*b420*/  SEL R3, RZ, 0x1, P1 ;  /* 0x00000001ff037807 */ /* 0x000fe40000800000 */
[----:B------:R-:W-:Y:S02]  /*b430*/  SEL R7, R0, RZ, P1 ;  /* 0x000000ff00077207 */ /* 0x000fe40000800000 */
[----:B------:R-:W-:-:S03]  /*b440*/  LOP3.LUT R11, R6, R3, RZ, 0x3c, !PT ;  /* 0x00000003060b7212 */ /* 0x000fc600078e3cff */
[----:B------:R-:W-:Y:S01]  /*b450*/  IMAD R6, R7, 0x8, R2 ;  /* 0x0000000807067824 */ /* 0x000fe200078e0202 */
[----:B0-----:R-:W-:Y:S01]  /*b460*/  SHF.L.U32 R5, R11, 0x1f, RZ ;  /* 0x0000001f0b057819 */ /* 0x001fe200000006ff */
[----:B-1----:R-:W-:Y:S06]  /*b470*/  @!P0 BRA `(.L_x_310) ;  /* 0x00000004000c8947 */ /* 0x002fec0003800000 */
.L_x_324:
[----:B------:R-:W1:Y:S01]  /*b480*/  SYNCS.PHASECHK.TRANS64.TRYWAIT P0, [R6+URZ], R5 ;  /* 0x00000005060075a7 */ /* 0x000e62000800017f */
[----:B------:R-:W-:-:S05]  /*b490*/  VIADD R0, R7, 0x1 ;  /* 0x0000000107007836 */ /* 0x000fca0000000000 */
[----:B------:R-:W-:-:S04]  /*b4a0*/  ISETP.NE.AND P1, PT, R0, 0x5, PT ;  /* 0x000000050000780c */ /* 0x000fc80003f25270 */
[----:B0-----:R-:W-:Y:S02]  /*b4b0*/  SEL R4, RZ, 0x1, P1 ;  /* 0x00000001ff047807 */ /* 0x001fe40000800000 */
[----:B------:R-:W-:Y:S02]  /*b4c0*/  SEL R3, R0, RZ, P1 ;  /* 0x000000ff00037207 */ /* 0x000fe40000800000 */
[----:B------:R-:W-:Y:S01]  /*b4d0*/  LOP3.LUT R0, R11, R4, RZ, 0x3c, !PT ;  /* 0x000000040b007212 */ /* 0x000fe200078e3cff */
[----:B-1----:R-:W-:Y:S06]  /*b4e0*/  @!P0 BRA `(.L_x_311) ;  /* 0x0000000400048947 */ /* 0x002fec0003800000 */
.L_x_325:
[----:B------:R-:W-:Y:S01]  /*b4f0*/  IMAD R3, R3, 0x8, R2 ;  /* 0x0000000803037824 */ /* 0x000fe200078e0202 */
[----:B------:R-:W-:-:S07]  /*b500*/  SHF.L.U32 R0, R0, 0x1f, RZ ;  /* 0x0000001f00007819 */ /* 0x000fce00000006ff */
.L_x_312:
[----:B-1----:R1:W2:Y:S02]  /*b510*/  SYNCS.PHASECHK.TRANS64.TRYWAIT P0, [R3+URZ], R0 ;  /* 0x00000000030075a7 */ /* 0x0022a4000800017f */
[----:B--2---:R-:W-:Y:S05]  /*b520*/  @!P0 NANOSLEEP.SYNCS 0x989680 ;  /* 0x009896800000895d */ /* 0x004fea0003900000 */
[----:B------:R-:W2:Y:S02]  /*b530*/  @!P0 SYNCS.PHASECHK.TRANS64 P0, [R3+URZ], R0 ;  /* 0x00000000030085a7 */ /* 0x000ea4000800007f */
[----:B--2---:R-:W-:Y:S05]  /*b540*/  @!P0 BRA `(.L_x_312) ;  /* 0xfffffffc00f08947 */ /* 0x004fea000383ffff */
.L_x_306:
[----:B------:R-:W-:Y:S05]  /*b550*/  BSYNC B0 ;  /* 0x0000000000007941 */ /* 0x000fea0003800000 */
.L_x_305:
[----:B------:R-:W-:Y:S05]  /*b560*/  EXIT ;  /* 0x000000000000794d */ /* 0x000fea0003800000 */
.L_x_15:
[----:B-1----:R1:W2:Y:S02]  /*b570*/  SYNCS.PHASECHK.TRANS64.TRYWAIT P0, [R159+URZ], R0 ;  /* 0x000000009f0075a7 */ /* 0x0022a4000800017f */
[----:B--2---:R-:W-:Y:S05]  /*b580*/  @!P0 NANOSLEEP.SYNCS 0x989680 ;  /* 0x009896800000895d */ /* 0x004fea0003900000 */
[----:B------:R-:W2:Y:S02]  /*b590*/  @!P0 SYNCS.PHASECHK.TRANS64 P0, [R159+URZ], R0 ;  /* 0x000000009f0085a7 */ /* 0x000ea4000800007f */
[----:B--2---:R-:W-:Y:S05]  /*b5a0*/  @!P0 BRA `(.L_x_15) ;  /* 0xfffffffc00f08947 */ /* 0x004fea000383ffff */
[----:B------:R-:W-:Y:S05]  /*b5b0*/  BRA `(.L_x_313) ;  /* 0xffffff5c00b87947 */ /* 0x000fea000383ffff */
.L_x_20:
[----:B--2---:R2:W3:Y:S02]  /*b5c0*/  SYNCS.PHASECHK.TRANS64.TRYWAIT P1, [R3+URZ], R0 ;  /* 0x00000000030075a7 */ /* 0x0044e4000802017f */
[----:B---3--:R-:W-:Y:S05]  /*b5d0*/  @!P1 NANOSLEEP.SYNCS 0x989680 ;  /* 0x009896800000995d */ /* 0x008fea0003900000 */
[----:B------:R-:W3:Y:S02]  /*b5e0*/  @!P1 SYNCS.PHASECHK.TRANS64 P1, [R3+URZ], R0 ;  /* 0x00000000030095a7 */ /* 0x000ee4000802007f */
[----:B---3--:R-:W-:Y:S05]  /*b5f0*/  @!P1 BRA `(.L_x_20) ;  /* 0xfffffffc00f09947 */ /* 0x008fea000383ffff */
[----:B------:R-:W-:Y:S05]  /*b600*/  BRA `(.L_x_19) ;  /* 0xffffff6000247947 */ /* 0x000fea000383ffff */
.L_x_25:
[----:B--2---:R-:W-:-:S04]  /*b610*/  IMAD.U32 R4, RZ, RZ, UR4 ;  /* 0x00000004ff047e24 */ /* 0x004fc8000f8e00ff */
[----:B------:R2:W3:Y:S03]  /*b620*/  SYNCS.PHASECHK.TRANS64.TRYWAIT P1, [R4+URZ], R3 ;  /* 0x00000003040075a7 */ /* 0x0004e6000802017f */
[----:B---3--:R-:W-:Y:S05]  /*b630*/  @!P1 NANOSLEEP.SYNCS 0x989680 ;  /* 0x009896800000995d */ /* 0x008fea0003900000 */
[----:B------:R-:W3:Y:S02]  /*b640*/  @!P1 SYNCS.PHASECHK.TRANS64 P1, [R4+URZ], R3 ;  /* 0x00000003040095a7 */ /* 0x000ee4000802007f */
[----:B---3--:R-:W-:Y:S05]  /*b650*/  @!P1 BRA `(.L_x_25) ;  /* 0xfffffffc00ec9947 */ /* 0x008fea000383ffff */
[----:B------:R-:W-:Y:S05]  /*b660*/  BRA `(.L_x_24) ;  /* 0xffffff6400007947 */ /* 0x000fea000383ffff */
.L_x_31:
[----:B-1----:R1:W2:Y:S02]  /*b670*/  SYNCS.PHASECHK.TRANS64.TRYWAIT P0, [R159+URZ+0x10], R0 ;  /* 0x000010009f0075a7 */ /* 0x0022a4000800017f */
[----:B--2---:R-:W-:Y:S05]  /*b680*/  @!P0 NANOSLEEP.SYNCS 0x989680 ;  /* 0x009896800000895d */ /* 0x004fea0003900000 */
[----:B------:R-:W2:Y:S02]  /*b690*/  @!P0 SYNCS.PHASECHK.TRANS64 P0, [R159+URZ+0x10], R0 ;  /* 0x000010009f0085a7 */ /* 0x000ea4000800007f */
[----:B--2---:R-:W-:Y:S05]  /*b6a0*/  @!P0 BRA `(.L_x_31) ;  /* 0xfffffffc00f08947 */ /* 0x004fea000383ffff */
[----:B------:R-:W-:Y:S05]  /*b6b0*/  BRA `(.L_x_314) ;  /* 0xffffff6800447947 */ /* 0x000fea000383ffff */
.L_x_292:
[----:B------:R-:W-:Y:S01]  /*b6c0*/  BSSY B1, `(.L_x_315) ;  /* 0x0000006000017945 */ /* 0x000fe20003800000 */
[----:B------:R-:W-:-:S07]  /*b6d0*/  IMAD.MOV.U32 R15, RZ, RZ, -0x1 ;  /* 0xffffffffff0f7424 */ /* 0x000fce00078e00ff */
[----:B-----5:R-:W-:Y:S05]  /*b6e0*/  WARPSYNC.COLLECTIVE R15, `(.L_x_316) ;  /* 0x000000000f0c7348 */ /* 0x020fea0003c00000 */
[----:B------:R-:W-:Y:S02]  /*b6f0*/  ELECT P6, UR62, PT ;  /* 0x00000000003e782f */ /* 0x000fe400038c0000 */
[----:B------:R-:W-:Y:S01]  /*b700*/  MOV R14, UR62 ;  /* 0x0000003e000e7c02 */ /* 0x000fe20008000f00 */
[----:B-----5:R-:W-:Y:S10]  /*b710*/  ENDCOLLECTIVE ;  /* 0x000000000000791b */ /* 0x020ff40003800000 */
.L_x_316:
[----:B------:R-:W-:Y:S05]  /*b720*/  BSYNC B1 ;  /* 0x0000000000017941 */ /* 0x000fea0003800000 */
.L_x_315:
[----:B------:R-:W-:Y:S05]  /*b730*/  BRA `(.L_x_317) ;  /* 0xffffffec00887947 */ /* 0x000fea000383ffff */
.L_x_295:
[----:B0-----:R0:W1:Y:S02]  /*b740*/  SYNCS.PHASECHK.TRANS64.TRYWAIT P1, [R10+URZ+0x28], R5 ;  /* 0x000028050a0075a7 */ /* 0x001064000802017f */
[----:B-1----:R-:W-:Y:S05]  /*b750*/  @!P1 NANOSLEEP.SYNCS 0x989680 ;  /* 0x009896800000995d */ /* 0x002fea0003900000 */
[----:B------:R-:W1:Y:S02]  /*b760*/  @!P1 SYNCS.PHASECHK.TRANS64 P1, [R10+URZ+0x28], R5 ;  /* 0x000028050a0095a7 */ /* 0x000e64000802007f */
[----:B-1----:R-:W-:Y:S05]  /*b770*/  @!P1 BRA `(.L_x_295) ;  /* 0xfffffffc00f09947 */ /* 0x002fea000383ffff */
[----:B------:R-:W-:Y:S05]  /*b780*/  BRA `(.L_x_318) ;  /* 0xffffffec00cc7947 */ /* 0x000fea000383ffff */
.L_x_304:
[----:B------:R-:W-:Y:S01]  /*b790*/  BSSY B0, `(.L_x_319) ;  /* 0x0000006000007945 */ /* 0x000fe20003800000 */
[----:B------:R-:W-:-:S07]  /*b7a0*/  IMAD.MOV.U32 R15, RZ, RZ, -0x1 ;  /* 0xffffffffff0f7424 */ /* 0x000fce00078e00ff */
[----:B-----5:R-:W-:Y:S05]  /*b7b0*/  WARPSYNC.COLLECTIVE R15, `(.L_x_320) ;  /* 0x000000000f0c7348 */ /* 0x020fea0003c00000 */
[----:B------:R-:W-:Y:S02]  /*b7c0*/  ELECT P6, UR62, PT ;  /* 0x00000000003e782f */ /* 0x000fe400038c0000 */
[----:B------:R-:W-:Y:S01]  /*b7d0*/  MOV R14, UR62 ;  /* 0x0000003e000e7c02 */ /* 0x000fe20008000f00 */
[----:B-----5:R-:W-:Y:S10]  /*b7e0*/  ENDCOLLECTIVE ;  /* 0x000000000000791b */ /* 0x020ff40003800000 */
.L_x_320:
[----:B------:R-:W-:Y:S05]  /*b7f0*/  BSYNC B0 ;  /* 0x0000000000007941 */ /* 0x000fea0003800000 */
.L_x_319:
[----:B------:R-:W-:Y:S05]  /*b800*/  BRA `(.L_x_321) ;  /* 0xfffffff800807947 */ /* 0x000fea000383ffff */
.L_x_308:
[----:B0-----:R0:W1:Y:S02]  /*b810*/  SYNCS.PHASECHK.TRANS64.TRYWAIT P0, [R9+URZ], R4 ;  /* 0x00000004090075a7 */ /* 0x001064000800017f */
[----:B-1----:R-:W-:Y:S05]  /*b820*/  @!P0 NANOSLEEP.SYNCS 0x989680 ;  /* 0x009896800000895d */ /* 0x002fea0003900000 */
[----:B------:R-:W1:Y:S02]  /*b830*/  @!P0 SYNCS.PHASECHK.TRANS64 P0, [R9+URZ], R4 ;  /* 0x00000004090085a7 */ /* 0x000e64000800007f */
[----:B-1----:R-:W-:Y:S05]  /*b840*/  @!P0 BRA `(.L_x_308) ;  /* 0xfffffffc00f08947 */ /* 0x002fea000383ffff */
[----:B------:R-:W-:Y:S05]  /*b850*/  BRA `(.L_x_322) ;  /* 0xfffffff800c07947 */ /* 0x000fea000383ffff */
.L_x_309:
[----:B0-----:R0:W1:Y:S02]  /*b860*/  SYNCS.PHASECHK.TRANS64.TRYWAIT P0, [R8+URZ], R5 ;  /* 0x00000005080075a7 */ /* 0x001064000800017f */
[----:B-1----:R-:W-:Y:S05]  /*b870*/  @!P0 NANOSLEEP.SYNCS 0x989680 ;  /* 0x009896800000895d */ /* 0x002fea0003900000 */
[----:B------:R-:W1:Y:S02]  /*b880*/  @!P0 SYNCS.PHASECHK.TRANS64 P0, [R8+URZ], R5 ;  /* 0x00000005080085a7 */ /* 0x000e64000800007f */
[----:B-1----:R-:W-:Y:S05]  /*b890*/  @!P0 BRA `(.L_x_309) ;  /* 0xfffffffc00f08947 */ /* 0x002fea000383ffff */
[----:B------:R-:W-:Y:S05]  /*b8a0*/  BRA `(.L_x_323) ;  /* 0xfffffff800d07947 */ /* 0x000fea000383ffff */
.L_x_310:
[----:B0-----:R0:W1:Y:S02]  /*b8b0*/  SYNCS.PHASECHK.TRANS64.TRYWAIT P0, [R9+URZ], R4 ;  /* 0x00000004090075a7 */ /* 0x001064000800017f */
[----:B-1----:R-:W-:Y:S05]  /*b8c0*/  @!P0 NANOSLEEP.SYNCS 0x989680 ;  /* 0x009896800000895d */ /* 0x002fea0003900000 */
[----:B------:R-:W1:Y:S02]  /*b8d0*/  @!P0 SYNCS.PHASECHK.TRANS64 P0, [R9+URZ], R4 ;  /* 0x00000004090085a7 */ /* 0x000e64000800007f */
[----:B-1----:R-:W-:Y:S05]  /*b8e0*/  @!P0 BRA `(.L_x_310) ;  /* 0xfffffffc00f08947 */ /* 0x002fea000383ffff */
[----:B------:R-:W-:Y:S05]  /*b8f0*/  BRA `(.L_x_324) ;  /* 0xfffffff800e07947 */ /* 0x000fea000383ffff */
.L_x_311:
[----:B0-----:R0:W1:Y:S02]  /*b900*/  SYNCS.PHASECHK.TRANS64.TRYWAIT P0, [R6+URZ], R5 ;  /* 0x00000005060075a7 */ /* 0x001064000800017f */
[----:B-1----:R-:W-:Y:S05]  /*b910*/  @!P0 NANOSLEEP.SYNCS 0x989680 ;  /* 0x009896800000895d */ /* 0x002fea0003900000 */
[----:B------:R-:W1:Y:S02]  /*b920*/  @!P0 SYNCS.PHASECHK.TRANS64 P0, [R6+URZ], R5 ;  /* 0x00000005060085a7 */ /* 0x000e64000800007f */
[----:B-1----:R-:W-:Y:S05]  /*b930*/  @!P0 BRA `(.L_x_311) ;  /* 0xfffffffc00f08947 */ /* 0x002fea000383ffff */
[----:B------:R-:W-:Y:S05]  /*b940*/  BRA `(.L_x_325) ;  /* 0xfffffff800e87947 */ /* 0x000fea000383ffff */
.L_x_326:
[----:B------:R-:W-:-:S00]  /*b950*/  BRA `(.L_x_326) ;  /* 0xfffffffc00fc7947 */ /* 0x000fc0000383ffff */
[----:B------:R-:W-:-:S00]  /*b960*/  NOP ;  /* 0x0000000000007918 */ /* 0x000fc00000000000 */
        /* <DEDUP_REMOVED lines=9> */
.L_x_327:


//--------------------- .nv.global.init           --------------------------
	.section	.nv.global.init,"aw",@progbits
.nv.global.init:
	.type		$str$22,@object
	.size		$str$22,($str$23 - $str$22)
$str$22:
        /*0000*/ 	.byte	0x6b, 0x5f, 0x74, 0x69, 0x6c, 0x65, 0x5f, 0x63, 0x6f, 0x75, 0x6e, 0x74, 0x20, 0x3e, 0x3d, 0x20
        /*0010*/ 	.byte	0x31, 0x00
	.type		$str$23,@object
	.size		$str$23,(__unnamed_1 - $str$23)
$str$23:
        /*0012*/ 	.byte	0x2f, 0x74, 0x6d, 0x70, 0x2f, 0x63, 0x75, 0x74, 0x6c, 0x61, 0x73, 0x73, 0x5f, 0x73, 0x77, 0x65
        /*0022*/ 	.byte	0x65, 0x70, 0x5f, 0x73, 0x72, 0x63, 0x2f, 0x69, 0x6e, 0x63, 0x6c, 0x75, 0x64, 0x65, 0x2f, 0x63
        /*0032*/ 	.byte	0x75, 0x74, 0x6c, 0x61, 0x73, 0x73, 0x2f, 0x67, 0x65, 0x6d, 0x6d, 0x2f, 0x63, 0x6f, 0x6c, 0x6c
        /*0042*/ 	.byte	0x65, 0x63, 0x74, 0x69, 0x76, 0x65, 0x2f, 0x73, 0x6d, 0x39, 0x30, 0x5f, 0x6d, 0x6d, 0x61, 0x5f
        /*0052*/ 	.byte	0x74, 0x6d, 0x61, 0x5f, 0x67, 0x6d, 0x6d, 0x61, 0x5f, 0x73, 0x73, 0x5f, 0x77, 0x61, 0x72, 0x70
        /*0062*/ 	.byte	0x73, 0x70, 0x65, 0x63, 0x69, 0x61, 0x6c, 0x69, 0x7a, 0x65, 0x64, 0x2e, 0x68, 0x70, 0x70, 0x00
	.type		__unnamed_1,@object
	.size		__unnamed_1,(.L_0 - __unnamed_1)
__unnamed_1:
        /*0072*/ 	.byte	0x76, 0x6f, 0x69, 0x64, 0x20, 0x63, 0x75, 0x74, 0x6c, 0x61, 0x73, 0x73, 0x3a, 0x3a, 0x67, 0x65
        /* <DEDUP_REMOVED lines=179> */
        /*0bb2*/ 	.byte	0x64, 0x65, 0x6e, 0x74, 0x69, 0x74, 0x79, 0x5d, 0x00
.L_0:


//--------------------- .nv.shared._ZN7cutlass13device_kernelINS_4gemm6kernel13GemmUniversalIN4cute5tupleIJiiiiEEENS1_10collective13CollectiveMmaINS1_34MainloopSm90TmaGmmaWarpSpecializedILi5ENS5_IJNS4_1CILi1EEESB_SB_EEENS1_32KernelTmaWarpSpecializedPingpongEEENS5_IJNSA_ILi64EEENSA_ILi256EEESF_EEENS_6half_tENS5_IJlSB_lEEESI_NS5_IJSB_llEEENS4_8TiledMMAINS4_8MMA_AtomIJNS4_4SM904GMMA26MMA_64x256x16_F32F16F16_SSILNSO_5MajorE0ELSQ_1ELNSO_7ScaleInE1ELSR_1EEEEEENS4_6LayoutISC_NS5_IJNSA_ILi0EEESV_SV_EEEEENS5_IJNS4_10UnderscoreESY_SY_EEEEENS4_13SM90_TMA_LOADENS4_14ComposedLayoutINS4_7SwizzleILi3ELi4ELi3EEENS4_18smem_ptr_flag_bitsILi16EEENSU_INS5_IJNSA_ILi8EEESF_EEENS5_IJSF_SB_EEEEEEEvNS4_8identityES11_NS12_IS14_S16_NSU_INS5_IJSF_S17_EEENS5_IJSB_SF_EEEEEEEvS1C_EENS_8epilogue10collective6detail29Sm90TmaWarpSpecializedAdapterINS1J_15DefaultEpilogueISI_SJ_SJ_NS1I_6thread17LinearCombinationISI_Li1EffLNS1N_9ScaleType4KindE0ELNS_15FloatRoundStyleE2ESI_EENS1_15EpilogueDefaultEEEEEvvEEEEvNT_6ParamsE --------------------------
	.section	.nv.shared._ZN7cutlass13device_kernelINS_4gemm6kernel13GemmUniversalIN4cute5tupleIJiiiiEEENS1_10collective13CollectiveMmaINS1_34MainloopSm90TmaGmmaWarpSpecializedILi5ENS5_IJNS4_1CILi1EEESB_SB_EEENS1_32KernelTmaWarpSpecializedPingpongEEENS5_IJNSA_ILi64EEENSA_ILi256EEESF_EEENS_6half_tENS5_IJlSB_lEEESI_NS5_IJSB_llEEENS4_8TiledMMAINS4_8MMA_AtomIJNS4_4SM904GMMA26MMA_64x256x16_F32F16F16_SSILNSO_5MajorE0ELSQ_1ELNSO_7ScaleInE1ELSR_1EEEEEENS4_6LayoutISC_NS5_IJNSA_ILi0EEESV_SV_EEEEENS5_IJNS4_10UnderscoreESY_SY_EEEEENS4_13SM90_TMA_LOADENS4_14ComposedLayoutINS4_7SwizzleILi3ELi4ELi3EEENS4_18smem_ptr_flag_bitsILi16EEENSU_INS5_IJNSA_ILi8EEESF_EEENS5_IJSF_SB_EEEEEEEvNS4_8identityES11_NS12_IS14_S16_NSU_INS5_IJSF_S17_EEENS5_IJSB_SF_EEEEEEEvS1C_EENS_8epilogue10collective6detail29Sm90TmaWarpSpecializedAdapterINS1J_15DefaultEpilogueISI_SJ_SJ_NS1I_6thread17LinearCombinationISI_Li1EffLNS1N_9ScaleType4KindE0ELNS_15FloatRoundStyleE2ESI_EENS1_15EpilogueDefaultEEEEEvvEEEEvNT_6ParamsE,"aw",@nobits
	.sectionflags	@""
	.align	16
	.zero		1024


//--------------------- .nv.shared.reserved.0     --------------------------
	.section	.nv.shared.reserved.0,"aw",@nobits
	.weak		__nv_reservedSMEM_offset_0_alias
	.size		__nv_reservedSMEM_offset_0_alias, 0, 0
	.other		__nv_reservedSMEM_offset_0_alias,@"STO_CUDA_RESERVED_SHARED STV_DEFAULT"
__nv_reservedSMEM_offset_0_alias:
	.zero		0


//--------------------- .nv.global                --------------------------
	.section	.nv.global,"aw",@nobits
.nv.global:
	.type		_ZN40_INTERNAL_768c3175_4_k_cu_5e6abde0_184724cute1_E,@object
	.size		_ZN40_INTERNAL_768c3175_4_k_cu_5e6abde0_184724cute1_E,(_ZN40_INTERNAL_768c3175_4_k_cu_5e6abde0_184724cuda3std3__45__cpo6cbeginE - _ZN40_INTERNAL_768c3175_4_k_cu_5e6abde0_184724cute1_E)
_ZN40_INTERNAL_768c3175_4_k_cu_5e6abde0_184724cute1_E:
	.zero		1
	.type		_ZN40_INTERNAL_768c3175_4_k_cu_5e6abde0_184724cuda3std3__45__cpo6cbeginE,@object
	.size		_ZN40_INTERNAL_768c3175_4_k_cu_5e6abde0_184724cuda3std3__45__cpo6cbeginE,(_ZN40_INTERNAL_768c3175_4_k_cu_5e6abde0_184724cuda3std3__48in_placeE - _ZN40_INTERNAL_768c3175_4_k_cu_5e6abde0_184724cuda3std3__45__cpo6cbeginE)
_ZN40_INTERNAL_768c3175_4_k_cu_5e6abde0_184724cuda3std3__45__cpo6cbeginE:
	.zero		1
	.type		_ZN40_INTERNAL_768c3175_4_k_cu_5e6abde0_184724cuda3std3__48in_placeE,@object
	.size		_ZN40_INTERNAL_768c3175_4_k_cu_5e6abde0_184724cuda3std3__48in_placeE,(_ZN40_INTERNAL_768c3175_4_k_cu_5e6abde0_184724cuda3std6ranges3__45__cpo9iter_moveE - _ZN40_INTERNAL_768c3175_4_k_cu_5e6abde0_184724cuda3std3__48in_placeE)
_ZN40_INTERNAL_768c3175_4_k_cu_5e6abde0_184724cuda3std3__48in_placeE:
	.zero		1
	.type		_ZN40_INTERNAL_768c3175_4_k_cu_5e6abde0_184724cuda3std6ranges3__45__cpo9iter_moveE,@object
	.size		_ZN40_INTERNAL_768c3175_4_k_cu_5e6abde0_184724cuda3std6ranges3__45__cpo9iter_moveE,(_ZN40_INTERNAL_768c3175_4_k_cu_5e6abde0_184724cuda3std3__45__cpo5beginE - _ZN40_INTERNAL_768c3175_4_k_cu_5e6abde0_184724cuda3std6ranges3__45__cpo9iter_moveE)
_ZN40_INTERNAL_768c3175_4_k_cu_5e6abde0_184724cuda3std6ranges3__45__cpo9iter_moveE:
	.zero		1
	.type		_ZN40_INTERNAL_768c3175_4_k_cu_5e6abde0_184724cuda3std3__45__cpo5beginE,@object
	.size		_ZN40_INTERNAL_768c3175_4_k_cu_5e6abde0_184724cuda3std3__45__cpo5beginE,(_ZN40_INTERNAL_768c3175_4_k_cu_5e6abde0_184724cuda3std3__442_GLOBAL__N__768c3175_4_k_cu_5e6abde0_184726ignoreE - _ZN40_INTERNAL_768c3175_4_k_cu_5e6abde0_184724cuda3std3__45__cpo5beginE)
_ZN40_INTERNAL_768c3175_4_k_cu_5e6abde0_184724cuda3std3__45__cpo5beginE:
	.zero		1
	.type		_ZN40_INTERNAL_768c3175_4_k_cu_5e6abde0_184724cuda3std3__442_GLOBAL__N__768c3175_4_k_cu_5e6abde0_184726ignoreE,@object
	.size		_ZN40_INTERNAL_768c3175_4_k_cu_5e6abde0_184724cuda3std3__442_GLOBAL__N__768c3175_4_k_cu_5e6abde0_184726ignoreE,(_ZN40_INTERNAL_768c3175_4_k_cu_5e6abde0_184724cute7productE - _ZN40_INTERNAL_768c3175_4_k_cu_5e6abde0_184724cuda3std3__442_GLOBAL__N__768c3175_4_k_cu_5e6abde0_184726ignoreE)
_ZN40_INTERNAL_768c3175_4_k_cu_5e6abde0_184724cuda3std3__442_GLOBAL__N__768c3175_4_k_cu_5e6abde0_184726ignoreE:
	.zero		1
	.type		_ZN40_INTERNAL_768c3175_4_k_cu_5e6abde0_184724cute7productE,@object
	.size		_ZN40_INTERNAL_768c3175_4_k_cu_5e6abde0_184724cute7productE,(_ZN40_INTERNAL_768c3175_4_k_cu_5e6abde0_184724cuda3std3__45__cpo3endE - _ZN40_INTERNAL_768c3175_4_k_cu_5e6abde0_184724cute7productE)
_ZN40_INTERNAL_768c3175_4_k_cu_5e6abde0_184724cute7productE:
	.zero		1
	.type		_ZN40_INTERNAL_768c3175_4_k_cu_5e6abde0_184724cuda3std3__45__cpo3endE,@object
	.size		_ZN40_INTERNAL_768c3175_4_k_cu_5e6abde0_184724cuda3std3__45__cpo3endE,(_ZN40_INTERNAL_768c3175_4_k_cu_5e6abde0_184724cuda3std3__419piecewise_constructE - _ZN40_INTERNAL_768c3175_4_k_cu_5e6abde0_184724cuda3std3__45__cpo3endE)
_ZN40_INTERNAL_768c3175_4_k_cu_5e6abde0_184724cuda3std3__45__cpo3endE:
	.zero		1
	.type		_ZN40_INTERNAL_768c3175_4_k_cu_5e6abde0_184724cuda3std3__419piecewise_constructE,@object
	.size		_ZN40_INTERNAL_768c3175_4_k_cu_5e6abde0_184724cuda3std3__419piecewise_constructE,(_ZN40_INTERNAL_768c3175_4_k_cu_5e6abde0_184724cuda3std3__45__cpo4cendE - _ZN40_INTERNAL_768c3175_4_k_cu_5e6abde0_184724cuda3std3__419piecewise_constructE)
_ZN40_INTERNAL_768c3175_4_k_cu_5e6abde0_184724cuda3std3__419piecewise_constructE:
	.zero		1
	.type		_ZN40_INTERNAL_768c3175_4_k_cu_5e6abde0_184724cuda3std3__45__cpo4cendE,@object
	.size		_ZN40_INTERNAL_768c3175_4_k_cu_5e6abde0_184724cuda3std3__45__cpo4cendE,(_ZN40_INTERNAL_768c3175_4_k_cu_5e6abde0_184724cuda3std6ranges3__45__cpo4swapE - _ZN40_INTERNAL_768c3175_4_k_cu_5e6abde0_184724cuda3std3__45__cpo4cendE)
_ZN40_INTERNAL_768c3175_4_k_cu_5e6abde0_184724cuda3std3__45__cpo4cendE:
	.zero		1
	.type		_ZN40_INTERNAL_768c3175_4_k_cu_5e6abde0_184724cuda3std6ranges3__45__cpo4swapE,@object
	.size		_ZN40_INTERNAL_768c3175_4_k_cu_5e6abde0_184724cuda3std6ranges3__45__cpo4swapE,(.L_8 - _ZN40_INTERNAL_768c3175_4_k_cu_5e6abde0_184724cuda3std6ranges3__45__cpo4swapE)
_ZN40_INTERNAL_768c3175_4_k_cu_5e6abde0_184724cuda3std6ranges3__45__cpo4swapE:
	.zero		1
.L_8:


//--------------------- .nv.constant0._ZN7cutlass13device_kernelINS_4gemm6kernel13GemmUniversalIN4cute5tupleIJiiiiEEENS1_10collective13CollectiveMmaINS1_34MainloopSm90TmaGmmaWarpSpecializedILi5ENS5_IJNS4_1CILi1EEESB_SB_EEENS1_32KernelTmaWarpSpecializedPingpongEEENS5_IJNSA_ILi64EEENSA_ILi256EEESF_EEENS_6half_tENS5_IJlSB_lEEESI_NS5_IJSB_llEEENS4_8TiledMMAINS4_8MMA_AtomIJNS4_4SM904GMMA26MMA_64x256x16_F32F16F16_SSILNSO_5MajorE0ELSQ_1ELNSO_7ScaleInE1ELSR_1EEEEEENS4_6LayoutISC_NS5_IJNSA_ILi0EEESV_SV_EEEEENS5_IJNS4_10UnderscoreESY_SY_EEEEENS4_13SM90_TMA_LOADENS4_14ComposedLayoutINS4_7SwizzleILi3ELi4ELi3EEENS4_18smem_ptr_flag_bitsILi16EEENSU_INS5_IJNSA_ILi8EEESF_EEENS5_IJSF_SB_EEEEEEEvNS4_8identityES11_NS12_IS14_S16_NSU_INS5_IJSF_S17_EEENS5_IJSB_SF_EEEEEEEvS1C_EENS_8epilogue10collective6detail29Sm90TmaWarpSpecializedAdapterINS1J_15DefaultEpilogueISI_SJ_SJ_NS1I_6thread17LinearCombinationISI_Li1EffLNS1N_9ScaleType4KindE0ELNS_15FloatRoundStyleE2ESI_EENS1_15EpilogueDefaultEEEEEvvEEEEvNT_6ParamsE --------------------------
	.section	.nv.constant0._ZN7cutlass13device_kernelINS_4gemm6kernel13GemmUniversalIN4cute5tupleIJiiiiEEENS1_10collective13CollectiveMmaINS1_34MainloopSm90TmaGmmaWarpSpecializedILi5ENS5_IJNS4_1CILi1EEESB_SB_EEENS1_32KernelTmaWarpSpecializedPingpongEEENS5_IJNSA_ILi64EEENSA_ILi256EEESF_EEENS_6half_tENS5_IJlSB_lEEESI_NS5_IJSB_llEEENS4_8TiledMMAINS4_8MMA_AtomIJNS4_4SM904GMMA26MMA_64x256x16_F32F16F16_SSILNSO_5MajorE0ELSQ_1ELNSO_7ScaleInE1ELSR_1EEEEEENS4_6LayoutISC_NS5_IJNSA_ILi0EEESV_SV_EEEEENS5_IJNS4_10UnderscoreESY_SY_EEEEENS4_13SM90_TMA_LOADENS4_14ComposedLayoutINS4_7SwizzleILi3ELi4ELi3EEENS4_18smem_ptr_flag_bitsILi16EEENSU_INS5_IJNSA_ILi8EEESF_EEENS5_IJSF_SB_EEEEEEEvNS4_8identityES11_NS12_IS14_S16_NSU_INS5_IJSF_S17_EEENS5_IJSB_SF_EEEEEEEvS1C_EENS_8epilogue10collective6detail29Sm90TmaWarpSpecializedAdapterINS1J_15DefaultEpilogueISI_SJ_SJ_NS1I_6thread17LinearCombinationISI_Li1EffLNS1N_9ScaleType4KindE0ELNS_15FloatRoundStyleE2ESI_EENS1_15EpilogueDefaultEEEEEvvEEEEvNT_6ParamsE,"a",@progbits
	.sectionflags	@""
	.align	4
.nv.constant0._ZN7cutlass13device_kernelINS_4gemm6kernel13GemmUniversalIN4cute5tupleIJiiiiEEENS1_10collective13CollectiveMmaINS1_34MainloopSm90TmaGmmaWarpSpecializedILi5ENS5_IJNS4_1CILi1EEESB_SB_EEENS1_32KernelTmaWarpSpecializedPingpongEEENS5_IJNSA_ILi64EEENSA_ILi256EEESF_EEENS_6half_tENS5_IJlSB_lEEESI_NS5_IJSB_llEEENS4_8TiledMMAINS4_8MMA_AtomIJNS4_4SM904GMMA26MMA_64x256x16_F32F16F16_SSILNSO_5MajorE0ELSQ_1ELNSO_7ScaleInE1ELSR_1EEEEEENS4_6LayoutISC_NS5_IJNSA_ILi0EEESV_SV_EEEEENS5_IJNS4_10UnderscoreESY_SY_EEEEENS4_13SM90_TMA_LOADENS4_14ComposedLayoutINS4_7SwizzleILi3ELi4ELi3EEENS4_18smem_ptr_flag_bitsILi16EEENSU_INS5_IJNSA_ILi8EEESF_EEENS5_IJSF_SB_EEEEEEEvNS4_8identityES11_NS12_IS14_S16_NSU_INS5_IJSF_S17_EEENS5_IJSB_SF_EEEEEEEvS1C_EENS_8epilogue10collective6detail29Sm90TmaWarpSpecializedAdapterINS1J_15DefaultEpilogueISI_SJ_SJ_NS1I_6thread17LinearCombinationISI_Li1EffLNS1N_9ScaleType4KindE0ELNS_15FloatRoundStyleE2ESI_EENS1_15EpilogueDefaultEEEEEvvEEEEvNT_6ParamsE:
	.zero		1664


//--------------------- SYMBOLS --------------------------

	.type		.nv.reservedSmem.offset0,@object
	.size		.nv.reservedSmem.offset0,0x4
	.type		__assertfail,@function
